	.target	sm_90a

	.elftype	@"ET_EXEC"


//--------------------- .note.nv.tkinfo           --------------------------
	.section	.note.nv.tkinfo,"",@"SHT_NOTE"
	.sectionflags	@"SHF_NOTE_NV_TKINFO"
	.tkinfo
        /*0018*/ 	.word	0x00000002
        /*0030*/ 	.string	""
        /*0030*/ 	.string	"ptxas"
        /*0030*/ 	.string	"Cuda compilation tools, release 13.0, V13.0.88"
        /*0030*/ 	.string	"Build cuda_13.0.r13.0/compiler.36424714_0"
        /*0030*/ 	.string	"-v  -suppress-debug-info  -lineinfo  -arch sm_90a "



//--------------------- .note.nv.cuinfo           --------------------------
	.section	.note.nv.cuinfo,"",@"SHT_NOTE"
	.sectionflags	@"SHF_NOTE_NV_CUINFO"
        /*0018*/ 	.short	0x0002
        /*001a*/ 	.short	0x005a
        /*001c*/ 	.short	0x0082
	.zero		2


//--------------------- .nv.info                  --------------------------
	.section	.nv.info,"",@"SHT_CUDA_INFO"
	.align	4


	//----- nvinfo : EIATTR_REGCOUNT
	.align		4
        /*0000*/ 	.byte	0x04, 0x2f
        /*0002*/ 	.short	(.L_1 - .L_0)
	.align		4
.L_0:
        /*0004*/ 	.word	index@(gluon_wgmma)
        /*0008*/ 	.word	0x000000ff


	//----- nvinfo : EIATTR_FRAME_SIZE
	.align		4
.L_1:
        /*000c*/ 	.byte	0x04, 0x11
        /*000e*/ 	.short	(.L_3 - .L_2)
	.align		4
.L_2:
        /*0010*/ 	.word	index@(gluon_wgmma)
        /*0014*/ 	.word	0x00000270


	//----- nvinfo : EIATTR_MIN_STACK_SIZE
	.align		4
.L_3:
        /*0018*/ 	.byte	0x04, 0x12
        /*001a*/ 	.short	(.L_5 - .L_4)
	.align		4
.L_4:
        /*001c*/ 	.word	index@(gluon_wgmma)
        /*0020*/ 	.word	0x00000270
.L_5:


//--------------------- .nv.compat                --------------------------
	.section	.nv.compat,"",@"SHT_CUDA_COMPAT_INFO"
	.align	4
        /*0000*/ 	.byte	0x02, 0x09, 0x01, 0x00, 0x02, 0x02, 0x04, 0x00, 0x02, 0x05, 0x05, 0x00, 0x03, 0x07, 0x01, 0x01
        /*0010*/ 	.byte	0x02, 0x03, 0x03, 0x00, 0x02, 0x06, 0x01, 0x00, 0x04, 0x0b, 0x08, 0x00, 0x00, 0x00, 0x00, 0x00
        /*0020*/ 	.byte	0x00, 0x00, 0x00, 0x00


//--------------------- .nv.info.gluon_wgmma      --------------------------
	.section	.nv.info.gluon_wgmma,"",@"SHT_CUDA_INFO"
	.sectionflags	@""
	.align	4


	//----- nvinfo : EIATTR_CUDA_API_VERSION
	.align		4
        /*0000*/ 	.byte	0x04, 0x37
        /*0002*/ 	.short	(.L_7 - .L_6)
.L_6:
        /*0004*/ 	.word	0x00000082


	//----- nvinfo : EIATTR_KPARAM_INFO
	.align		4
.L_7:
        /*0008*/ 	.byte	0x04, 0x17
        /*000a*/ 	.short	(.L_9 - .L_8)
.L_8:
        /*000c*/ 	.word	0x00000000
        /*0010*/ 	.short	0x000a
        /*0012*/ 	.short	0x0048
        /*0014*/ 	.byte	0x00, 0xf4, 0x21, 0x00


	//----- nvinfo : EIATTR_KPARAM_INFO
	.align		4
.L_9:
        /*0018*/ 	.byte	0x04, 0x17
        /*001a*/ 	.short	(.L_11 - .L_10)
.L_10:
        /*001c*/ 	.word	0x00000000
        /*0020*/ 	.short	0x0009
        /*0022*/ 	.short	0x0040
        /*0024*/ 	.byte	0x00, 0xf4, 0x21, 0x00


	//----- nvinfo : EIATTR_KPARAM_INFO
	.align		4
.L_11:
        /*0028*/ 	.byte	0x04, 0x17
        /*002a*/ 	.short	(.L_13 - .L_12)
.L_12:
        /*002c*/ 	.word	0x00000000
        /*0030*/ 	.short	0x0008
        /*0032*/ 	.short	0x0038
        /*0034*/ 	.byte	0x00, 0xf0, 0x21, 0x00


	//----- nvinfo : EIATTR_KPARAM_INFO
	.align		4
.L_13:
        /*0038*/ 	.byte	0x04, 0x17
        /*003a*/ 	.short	(.L_15 - .L_14)
.L_14:
        /*003c*/ 	.word	0x00000000
        /*0040*/ 	.short	0x0007
        /*0042*/ 	.short	0x0030
        /*0044*/ 	.byte	0x00, 0xf0, 0x21, 0x00


	//----- nvinfo : EIATTR_KPARAM_INFO
	.align		4
.L_15:
        /*0048*/ 	.byte	0x04, 0x17
        /*004a*/ 	.short	(.L_17 - .L_16)
.L_16:
        /*004c*/ 	.word	0x00000000
        /*0050*/ 	.short	0x0006
        /*0052*/ 	.short	0x0028
        /*0054*/ 	.byte	0x00, 0xf0, 0x21, 0x00


	//----- nvinfo : EIATTR_KPARAM_INFO
	.align		4
.L_17:
        /*0058*/ 	.byte	0x04, 0x17
        /*005a*/ 	.short	(.L_19 - .L_18)
.L_18:
        /*005c*/ 	.word	0x00000000
        /*0060*/ 	.short	0x0005
        /*0062*/ 	.short	0x0020
        /*0064*/ 	.byte	0x00, 0xf0, 0x11, 0x00


	//----- nvinfo : EIATTR_KPARAM_INFO
	.align		4
.L_19:
        /*0068*/ 	.byte	0x04, 0x17
        /*006a*/ 	.short	(.L_21 - .L_20)
.L_20:
        /*006c*/ 	.word	0x00000000
        /*0070*/ 	.short	0x0004
        /*0072*/ 	.short	0x001c
        /*0074*/ 	.byte	0x00, 0xf0, 0x11, 0x00


	//----- nvinfo : EIATTR_KPARAM_INFO
	.align		4
.L_21:
        /*0078*/ 	.byte	0x04, 0x17
        /*007a*/ 	.short	(.L_23 - .L_22)
.L_22:
        /*007c*/ 	.word	0x00000000
        /*0080*/ 	.short	0x0003
        /*0082*/ 	.short	0x0018
        /*0084*/ 	.byte	0x00, 0xf0, 0x11, 0x00


	//----- nvinfo : EIATTR_KPARAM_INFO
	.align		4
.L_23:
        /*0088*/ 	.byte	0x04, 0x17
        /*008a*/ 	.short	(.L_25 - .L_24)
.L_24:
        /*008c*/ 	.word	0x00000000
        /*0090*/ 	.short	0x0002
        /*0092*/ 	.short	0x0010
        /*0094*/ 	.byte	0x00, 0xf4, 0x21, 0x00


	//----- nvinfo : EIATTR_KPARAM_INFO
	.align		4
.L_25:
        /*0098*/ 	.byte	0x04, 0x17
        /*009a*/ 	.short	(.L_27 - .L_26)
.L_26:
        /*009c*/ 	.word	0x00000000
        /*00a0*/ 	.short	0x0001
        /*00a2*/ 	.short	0x0008
        /*00a4*/ 	.byte	0x00, 0xf4, 0x21, 0x00


	//----- nvinfo : EIATTR_KPARAM_INFO
	.align		4
.L_27:
        /*00a8*/ 	.byte	0x04, 0x17
        /*00aa*/ 	.short	(.L_29 - .L_28)
.L_28:
        /*00ac*/ 	.word	0x00000000
        /*00b0*/ 	.short	0x0000
        /*00b2*/ 	.short	0x0000
        /*00b4*/ 	.byte	0x00, 0xf4, 0x21, 0x00


	//----- nvinfo : EIATTR_SPARSE_MMA_MASK
	.align		4
.L_29:
        /*00b8*/ 	.byte	0x03, 0x50
        /*00ba*/ 	.short	0x0000


	//----- nvinfo : EIATTR_MAXREG_COUNT
	.align		4
        /*00bc*/ 	.byte	0x03, 0x1b
        /*00be*/ 	.short	0x00ff


	//----- nvinfo : EIATTR_NUM_BARRIERS
	.align		4
        /*00c0*/ 	.byte	0x02, 0x4c
        /*00c2*/ 	.byte	0x01
	.zero		1


	//----- nvinfo : EIATTR_ANNOTATIONS
	.align		4
        /*00c4*/ 	.byte	0x04, 0x55
        /*00c6*/ 	.short	(.L_31 - .L_30)


	//   ....[0]....
.L_30:
        /*00c8*/ 	.word	0x00000001
        /*00cc*/ 	.byte	0x50, 0x11, 0x00, 0x00, 0x01, 0x00, 0x00, 0x00, 0xa0, 0x12, 0x00, 0x00, 0x01, 0x00, 0x00, 0x00
        /* <DEDUP_REMOVED lines=272> */
        /*11dc*/ 	.byte	0x00, 0x48, 0x00, 0x00, 0x01, 0x00, 0x00, 0x00, 0x10, 0x48, 0x00, 0x00


	//----- nvinfo : EIATTR_MERCURY_ISA_VERSION
	.align		4
.L_31:
        /*11e8*/ 	.byte	0x03, 0x5f
        /*11ea*/ 	.short	0x0101


	//----- nvinfo : EIATTR_INT_WARP_WIDE_INSTR_OFFSETS
	.align		4
        /*11ec*/ 	.byte	0x04, 0x31
        /*11ee*/ 	.short	(.L_33 - .L_32)


	//   ....[0]....
.L_32:
        /*11f0*/ 	.word	0x000012d0


	//   ....[1]....
        /*11f4*/ 	.word	0x000012f0


	//   ....[2]....
        /*11f8*/ 	.word	0x00001310


	//   ....[3]....
        /*11fc*/ 	.word	0x00001430


	//   ....[4]....
        /*1200*/ 	.word	0x00001450


	//   ....[5]....
        /*1204*/ 	.word	0x00002d70


	//   ....[6]....
        /*1208*/ 	.word	0x00002d80


	//----- nvinfo : EIATTR_COOP_GROUP_MASK_REGIDS
	.align		4
.L_33:
        /*120c*/ 	.byte	0x04, 0x29
        /*120e*/ 	.short	(.L_35 - .L_34)


	//   ....[0]....
.L_34:
        /*1210*/ 	.word	0xffffffff


	//   ....[1]....
        /*1214*/ 	.word	0xffffffff


	//   ....[2]....
        /*1218*/ 	.word	0xffffffff


	//----- nvinfo : EIATTR_COOP_GROUP_INSTR_OFFSETS
	.align		4
.L_35:
        /*121c*/ 	.byte	0x04, 0x28
        /*121e*/ 	.short	(.L_37 - .L_36)


	//   ....[0]....
.L_36:
        /*1220*/ 	.word	0x00000160


	//   ....[1]....
        /*1224*/ 	.word	0x00000730


	//   ....[2]....
        /*1228*/ 	.word	0x00000ce0


	//----- nvinfo : EIATTR_MBARRIER_INSTR_OFFSETS
	.align		4
.L_37:
        /*122c*/ 	.byte	0x04, 0x39
        /*122e*/ 	.short	(.L_39 - .L_38)


	//   ....[0]....
.L_38:
        /*1230*/ 	.word	0x00001b40
        /*1234*/ 	.word	0x000000ff
        /*1238*/ 	.word	0x00060000
        /*123c*/ 	.short	0x0100
        /*123e*/ 	.byte	0x37
	.zero		1


	//   ....[1]....
        /*1240*/ 	.word	0x00001cf0
        /*1244*/ 	.word	0x000000ff
        /*1248*/ 	.word	0x00060008
        /*124c*/ 	.short	0x0100
        /*124e*/ 	.byte	0x37
	.zero		1


	//   ....[2]....
        /*1250*/ 	.word	0x00001ea0
        /*1254*/ 	.word	0x000000ff
        /*1258*/ 	.word	0x00060010
        /*125c*/ 	.short	0x0100
        /*125e*/ 	.byte	0x37
	.zero		1


	//   ....[3]....
        /*1260*/ 	.word	0x00002050
        /*1264*/ 	.word	0x000000ff
        /*1268*/ 	.word	0x00060018
        /*126c*/ 	.short	0x0100
        /*126e*/ 	.byte	0x37
	.zero		1


	//   ....[4]....
        /*1270*/ 	.word	0x00002e80
        /*1274*/ 	.word	0x000000ff
        /*1278*/ 	.word	0x00060000
        /*127c*/ 	.short	0x010a
        /*127e*/ 	.byte	0x14
	.zero		1


	//   ....[5]....
        /*1280*/ 	.word	0x00003f60
        /*1284*/ 	.word	0x000000ff
        /*1288*/ 	.word	0x00060000
        /*128c*/ 	.short	0x0108
        /*128e*/ 	.byte	0x37
	.zero		1


	//   ....[6]....
        /*1290*/ 	.word	0x00003fd0
        /*1294*/ 	.word	0x000000ff
        /*1298*/ 	.word	0x00060008
        /*129c*/ 	.short	0x0108
        /*129e*/ 	.byte	0x37
	.zero		1


	//   ....[7]....
        /*12a0*/ 	.word	0x00004040
        /*12a4*/ 	.word	0x000000ff
        /*12a8*/ 	.word	0x00060010
        /*12ac*/ 	.short	0x0108
        /*12ae*/ 	.byte	0x37
	.zero		1


	//   ....[8]....
        /*12b0*/ 	.word	0x00004990
        /*12b4*/ 	.word	0x000000ff
        /*12b8*/ 	.word	0x00060018
        /*12bc*/ 	.short	0x0108
        /*12be*/ 	.byte	0x37
	.zero		1


	//   ....[9]....
        /*12c0*/ 	.word	0x000053c0
        /*12c4*/ 	.word	0x000000ff
        /*12c8*/ 	.word	0x00060000
        /*12cc*/ 	.short	0x010a
        /*12ce*/ 	.byte	0x14
	.zero		1


	//----- nvinfo : EIATTR_NUM_MBARRIERS
	.align		4
.L_39:
        /*12d0*/ 	.byte	0x03, 0x38
        /*12d2*/ 	.short	0x0004


	//----- nvinfo : EIATTR_EXIT_INSTR_OFFSETS
	.align		4
        /*12d4*/ 	.byte	0x04, 0x1c
        /*12d6*/ 	.short	(.L_41 - .L_40)


	//   ....[0]....
.L_40:
        /*12d8*/ 	.word	0x000053b0


	//----- nvinfo : EIATTR_REQNTID
	.align		4
.L_41:
        /*12dc*/ 	.byte	0x04, 0x10
        /*12de*/ 	.short	(.L_43 - .L_42)
.L_42:
        /*12e0*/ 	.word	0x00000080
        /*12e4*/ 	.word	0x00000001
        /*12e8*/ 	.word	0x00000001


	//----- nvinfo : EIATTR_CRS_STACK_SIZE
	.align		4
.L_43:
        /*12ec*/ 	.byte	0x04, 0x1e
        /*12ee*/ 	.short	(.L_45 - .L_44)
.L_44:
        /*12f0*/ 	.word	0x00000000


	//----- nvinfo : EIATTR_CBANK_PARAM_SIZE
	.align		4
.L_45:
        /*12f4*/ 	.byte	0x03, 0x19
        /*12f6*/ 	.short	0x0050


	//----- nvinfo : EIATTR_PARAM_CBANK
	.align		4
        /*12f8*/ 	.byte	0x04, 0x0a
        /*12fa*/ 	.short	(.L_47 - .L_46)
	.align		4
.L_46:
        /*12fc*/ 	.word	index@(.nv.constant0.gluon_wgmma)
        /*1300*/ 	.short	0x0210
        /*1302*/ 	.short	0x0050


	//----- nvinfo : EIATTR_SW_WAR
	.align		4
.L_47:
        /*1304*/ 	.byte	0x04, 0x36
        /*1306*/ 	.short	(.L_49 - .L_48)
.L_48:
        /*1308*/ 	.word	0x00000008
.L_49:


//--------------------- .nv.callgraph             --------------------------
	.section	.nv.callgraph,"",@"SHT_CUDA_CALLGRAPH"
	.align	4
	.sectionentsize	8
	.align		4
        /*0000*/ 	.word	0x00000000
	.align		4
        /*0004*/ 	.word	0xffffffff
	.align		4
        /*0008*/ 	.word	0x00000000
	.align		4
        /*000c*/ 	.word	0xfffffffe
	.align		4
        /*0010*/ 	.word	0x00000000
	.align		4
        /*0014*/ 	.word	0xfffffffd
	.align		4
        /*0018*/ 	.word	0x00000000
	.align		4
        /*001c*/ 	.word	0xfffffffc


//--------------------- .text.gluon_wgmma         --------------------------
	.section	.text.gluon_wgmma,"ax",@progbits
	.align	128
        .global         gluon_wgmma
        .type           gluon_wgmma,@function
        .size           gluon_wgmma,(.L_x_52 - gluon_wgmma)
        .other          gluon_wgmma,@"STO_CUDA_ENTRY STV_DEFAULT"
gluon_wgmma:
.text.gluon_wgmma:
[----:B------:R-:W1:Y:S01]  /*0000*/  LDC R1, c[0x0][0x28] ;  /* 0x00000a00ff017b82 */ /* 0x000e620000000800 */
[----:B------:R-:W2:Y:S07]  /*0010*/  S2R R16, SR_TID.X ;  /* 0x0000000000107919 */ /* 0x000eae0000002100 */
[----:B------:R-:W3:Y:S01]  /*0020*/  S2UR UR4, SR_CgaCtaId ;  /* 0x00000000000479c3 */ /* 0x000ee20000008800 */
[----:B------:R-:W-:Y:S01]  /*0030*/  UMOV UR55, 0x400 ;  /* 0x0000040000377882 */ /* 0x000fe20000000000 */
[----:B------:R-:W-:Y:S01]  /*0040*/  ULDC UR6, c[0x0][0xc] ;  /* 0x0000030000067ab9 */ /* 0x000fe20000000800 */
[----:B------:R-:W-:Y:S01]  /*0050*/  ULDC.64 UR48, c[0x0][0x250] ;  /* 0x0000940000307ab9 */ /* 0x000fe20000000a00 */
[----:B------:R-:W-:Y:S01]  /*0060*/  BSSY B0, `(.L_x_0) ;  /* 0x000001f000007945 */ /* 0x000fe20003800000 */
[----:B-1----:R-:W-:-:S03]  /*0070*/  VIADD R1, R1, 0xfffffd90 ;  /* 0xfffffd9001017836 */ /* 0x002fc60000000000 */
[----:B------:R-:W1:Y:S08]  /*0080*/  LDC R6, c[0x0][0x228] ;  /* 0x00008a00ff067b82 */ /* 0x000e700000000800 */
[----:B------:R-:W4:Y:S08]  /*0090*/  LDC R13, c[0x0][0x230] ;  /* 0x00008c00ff0d7b82 */ /* 0x000f300000000800 */
[----:B------:R-:W-:Y:S01]  /*00a0*/  S2UR UR50, SR_CTAID.Y ;  /* 0x00000000003279c3 */ /* 0x000fe20000002600 */
[----:B---3--:R-:W-:-:S03]  /*00b0*/  ULEA UR55, UR4, UR55, 0x18 ;  /* 0x0000003704377291 */ /* 0x008fc6000f8ec03f */
[----:B------:R-:W-:Y:S01]  /*00c0*/  ULDC UR4, c[0x0][0x10] ;  /* 0x0000040000047ab9 */ /* 0x000fe20000000800 */
[----:B--2---:R-:W-:-:S03]  /*00d0*/  LOP3.LUT R3, R16, 0x7f, RZ, 0xc0, !PT ;  /* 0x0000007f10037812 */ /* 0x004fc600078ec0ff */
[----:B------:R-:W2:Y:S01]  /*00e0*/  S2UR UR5, SR_CTAID.Z ;  /* 0x00000000000579c3 */ /* 0x000ea20000002700 */
[----:B-1----:R-:W-:Y:S01]  /*00f0*/  VIADD R6, R6, 0xffffffff ;  /* 0xffffffff06067836 */ /* 0x002fe20000000000 */
[C---:B------:R-:W-:Y:S02]  /*0100*/  ISETP.GE.U32.AND P0, PT, R3.reuse, 0x20, PT ;  /* 0x000000200300780c */ /* 0x040fe40003f06070 */
[C---:B------:R-:W-:Y:S02]  /*0110*/  ISETP.NE.U32.AND P1, PT, R3.reuse, RZ, PT ;  /* 0x000000ff0300720c */ /* 0x040fe40003f25070 */
[----:B------:R-:W-:Y:S02]  /*0120*/  LEA R12, R3, UR55, 0x2 ;  /* 0x00000037030c7c11 */ /* 0x000fe4000f8e10ff */
[----:B------:R-:W1:Y:S01]  /*0130*/  S2UR UR51, SR_CTAID.X ;  /* 0x00000000003379c3 */ /* 0x000e620000002500 */
[----:B----4-:R-:W-:-:S06]  /*0140*/  VIADD R8, R13, 0xffffffff ;  /* 0xffffffff0d087836 */ /* 0x010fcc0000000000 */
[----:B------:R3:W-:Y:S01]  /*0150*/  @!P0 STS [R12], RZ ;  /* 0x000000ff0c008388 */ /* 0x0007e20000000800 */
[----:B------:R-:W-:-:S03]  /*0160*/  NOP ;  /* 0x0000000000007918 */ /* 0x000fc60000000000 */
[----:B------:R3:W-:Y:S01]  /*0170*/  @!P1 STS [UR55+0x24], R6 ;  /* 0x00002406ff009988 */ /* 0x0007e20008000837 */
[----:B--2---:R-:W-:-:S03]  /*0180*/  UIMAD UR4, UR5, UR4, UR50 ;  /* 0x00000004050472a4 */ /* 0x004fc6000f8e0232 */
[----:B------:R3:W-:Y:S01]  /*0190*/  @!P1 STS [UR55+0x20], R8 ;  /* 0x00002008ff009988 */ /* 0x0007e20008000837 */
[----:B-1----:R-:W-:-:S04]  /*01a0*/  UIMAD UR4, UR4, UR6, UR51 ;  /* 0x00000006040472a4 */ /* 0x002fc8000f8e0233 */
[----:B------:R-:W-:-:S04]  /*01b0*/  UIMAD UR8, UR4, 0x180, URZ ;  /* 0x00000180040878a4 */ /* 0x000fc8000f8e023f */
[----:B------:R-:W-:-:S04]  /*01c0*/  UIADD3 UR4, UP0, UR8, UR48, URZ ;  /* 0x0000003008047290 */ /* 0x000fc8000ff1e03f */
[----:B------:R-:W-:Y:S01]  /*01d0*/  ULEA.HI.X.SX32 UR5, UR8, UR49, 0x1, UP0 ;  /* 0x0000003108057291 */ /* 0x000fe200080f0e3f */
[----:B---3--:R-:W-:Y:S11]  /*01e0*/  @P1 BRA `(.L_x_1) ;  /* 0x0000000000181947 */ /* 0x008ff60003800000 */
[----:B------:R-:W1:Y:S01]  /*01f0*/  LDS R0, [UR55+0x8] ;  /* 0x00000837ff007984 */ /* 0x000e620008000800 */
[----:B------:R-:W2:Y:S01]  /*0200*/  LDC.64 R10, c[0x0][0x210] ;  /* 0x00008400ff0a7b82 */ /* 0x000ea20000000a00 */
[----:B------:R-:W-:Y:S02]  /*0210*/  IMAD.MOV.U32 R5, RZ, RZ, 0x70 ;  /* 0x00000070ff057424 */ /* 0x000fe400078e00ff */
[----:B--2---:R2:W-:Y:S03]  /*0220*/  STS.64 [UR55], R10 ;  /* 0x0000000aff007988 */ /* 0x0045e60008000a37 */
[----:B-1----:R-:W-:-:S05]  /*0230*/  LOP3.LUT R0, R0, 0x10, R5, 0xd8, !PT ;  /* 0x0000001000007812 */ /* 0x002fca00078ed805 */
[----:B------:R2:W-:Y:S02]  /*0240*/  STS [UR55+0x8], R0 ;  /* 0x00000800ff007988 */ /* 0x0005e40008000837 */
.L_x_1:
[----:B------:R-:W-:Y:S05]  /*0250*/  BSYNC B0 ;  /* 0x0000000000007941 */ /* 0x000fea0003800000 */
.L_x_0:
[----:B------:R-:W-:Y:S04]  /*0260*/  BSSY B0, `(.L_x_2) ;  /* 0x000000a000007945 */ /* 0x000fe80003800000 */
[----:B------:R-:W-:Y:S05]  /*0270*/  @P1 BRA `(.L_x_3) ;  /* 0x0000000000201947 */ /* 0x000fea0003800000 */
[----:B--2---:R-:W1:Y:S01]  /*0280*/  LDS R0, [UR55+0x34] ;  /* 0x00003437ff007984 */ /* 0x004e620008000800 */
[----:B------:R-:W-:Y:S02]  /*0290*/  IMAD.MOV.U32 R5, RZ, RZ, 0x3f000000 ;  /* 0x3f000000ff057424 */ /* 0x000fe400078e00ff */
[----:B------:R-:W-:Y:S01]  /*02a0*/  @!P1 IMAD.MOV.U32 R2, RZ, RZ, 0x7f ;  /* 0x0000007fff029424 */ /* 0x000fe200078e00ff */
[----:B------:R-:W2:Y:S02]  /*02b0*/  @!P1 LDS R7, [UR55+0x38] ;  /* 0x00003837ff079984 */ /* 0x000ea40008000800 */
[----:B-1----:R-:W-:Y:S02]  /*02c0*/  LOP3.LUT R0, R0, 0xff000000, R5, 0xb8, !PT ;  /* 0xff00000000007812 */ /* 0x002fe400078eb805 */
[----:B--2---:R-:W-:-:S03]  /*02d0*/  @!P1 LOP3.LUT R2, R7, 0xff, R2, 0xb8, !PT ;  /* 0x000000ff07029812 */ /* 0x004fc600078eb802 */
[----:B------:R1:W-:Y:S04]  /*02e0*/  STS [UR55+0x34], R0 ;  /* 0x00003400ff007988 */ /* 0x0003e80008000837 */
[----:B------:R1:W-:Y:S02]  /*02f0*/  @!P1 STS [UR55+0x38], R2 ;  /* 0x00003802ff009988 */ /* 0x0003e40008000837 */
.L_x_3:
[----:B------:R-:W-:Y:S05]  /*0300*/  BSYNC B0 ;  /* 0x0000000000007941 */ /* 0x000fea0003800000 */
.L_x_2:
[----:B------:R-:W-:Y:S04]  /*0310*/  BSSY B0, `(.L_x_4) ;  /* 0x000000e000007945 */ /* 0x000fe80003800000 */
[----:B------:R-:W-:Y:S05]  /*0320*/  @P1 BRA `(.L_x_5) ;  /* 0x0000000000301947 */ /* 0x000fea0003800000 */
[----:B-1----:R-:W1:Y:S01]  /*0330*/  LDS R2, [UR55+0x34] ;  /* 0x00003437ff027984 */ /* 0x002e620008000800 */
[----:B------:R-:W3:Y:S03]  /*0340*/  LDC.64 R4, c[0x0][0x238] ;  /* 0x00008e00ff047b82 */ /* 0x000ee60000000a00 */
[----:B--2---:R-:W2:Y:S01]  /*0350*/  LDS R0, [UR55+0x1c] ;  /* 0x00001c37ff007984 */ /* 0x004ea20008000800 */
[C---:B---3--:R-:W-:Y:S01]  /*0360*/  SHF.L.U64.HI R5, R4.reuse, 0x1, R5 ;  /* 0x0000000104057819 */ /* 0x048fe20000010205 */
[----:B------:R-:W-:-:S03]  /*0370*/  IMAD.SHL.U32 R4, R4, 0x2, RZ ;  /* 0x0000000204047824 */ /* 0x000fc600078e00ff */
[--C-:B------:R-:W-:Y:S02]  /*0380*/  SHF.R.U32.HI R7, RZ, 0x4, R5.reuse ;  /* 0x00000004ff077819 */ /* 0x100fe40000011605 */
[----:B------:R-:W-:-:S05]  /*0390*/  SHF.R.U64 R4, R4, 0x4, R5 ;  /* 0x0000000404047819 */ /* 0x000fca0000001205 */
[----:B------:R3:W-:Y:S01]  /*03a0*/  STS [UR55+0xc], R4 ;  /* 0x00000c04ff007988 */ /* 0x0007e20008000837 */
[----:B-1----:R-:W-:Y:S02]  /*03b0*/  LOP3.LUT R2, R2, 0x7, RZ, 0xb8, !PT ;  /* 0x0000000702027812 */ /* 0x002fe400078eb8ff */
[----:B--2---:R-:W-:-:S03]  /*03c0*/  LOP3.LUT R0, R0, 0xf, R7, 0xb8, !PT ;  /* 0x0000000f00007812 */ /* 0x004fc600078eb807 */
[----:B------:R3:W-:Y:S04]  /*03d0*/  STS [UR55+0x34], R2 ;  /* 0x00003402ff007988 */ /* 0x0007e80008000837 */
[----:B------:R3:W-:Y:S02]  /*03e0*/  STS [UR55+0x1c], R0 ;  /* 0x00001c00ff007988 */ /* 0x0007e40008000837 */
.L_x_5:
[----:B------:R-:W-:Y:S05]  /*03f0*/  BSYNC B0 ;  /* 0x0000000000007941 */ /* 0x000fea0003800000 */
.L_x_4:
[----:B------:R-:W-:Y:S04]  /*0400*/  BSSY B1, `(.L_x_6) ;  /* 0x000001b000017945 */ /* 0x000fe80003800000 */
[----:B------:R-:W-:Y:S01]  /*0410*/  BSSY B0, `(.L_x_7) ;  /* 0x0000016000007945 */ /* 0x000fe20003800000 */
[----:B-123--:R-:W-:-:S03]  /*0420*/  IMAD.MOV.U32 R0, RZ, RZ, RZ ;  /* 0x000000ffff007224 */ /* 0x00efc600078e00ff */
[----:B------:R-:W-:Y:S05]  /*0430*/  @P1 BRA `(.L_x_8) ;  /* 0x0000000000201947 */ /* 0x000fea0003800000 */
[----:B------:R-:W1:Y:S02]  /*0440*/  LDS R2, [UR55+0x34] ;  /* 0x00003437ff027984 */ /* 0x000e640008000800 */
[----:B-1----:R-:W-:-:S05]  /*0450*/  LOP3.LUT R2, R2, 0x38, RZ, 0xb8, !PT ;  /* 0x0000003802027812 */ /* 0x002fca00078eb8ff */
[----:B------:R1:W-:Y:S01]  /*0460*/  STS [UR55+0x34], R2 ;  /* 0x00003402ff007988 */ /* 0x0003e20008000837 */
[----:B------:R-:W-:Y:S05]  /*0470*/  @P1 BRA `(.L_x_9) ;  /* 0x0000000000201947 */ /* 0x000fea0003800000 */
[----:B-1----:R-:W1:Y:S01]  /*0480*/  LDS R2, [UR55+0x8] ;  /* 0x00000837ff027984 */ /* 0x002e620008000800 */
[----:B------:R-:W-:-:S05]  /*0490*/  IMAD.MOV.U32 R5, RZ, RZ, 0x780 ;  /* 0x00000780ff057424 */ /* 0x000fca00078e00ff */
[----:B-1----:R-:W-:-:S05]  /*04a0*/  LOP3.LUT R2, R2, 0x300, R5, 0xd8, !PT ;  /* 0x0000030002027812 */ /* 0x002fca00078ed805 */
[----:B------:R1:W-:Y:S02]  /*04b0*/  STS [UR55+0x8], R2 ;  /* 0x00000802ff007988 */ /* 0x0003e40008000837 */
.L_x_8:
[----:B------:R-:W-:Y:S05]  /*04c0*/  @P1 BRA `(.L_x_10) ;  /* 0x0000000000281947 */ /* 0x000fea0003800000 */
[----:B-1----:R-:W1:Y:S02]  /*04d0*/  LDS R2, [UR55+0x8] ;  /* 0x00000837ff027984 */ /* 0x002e640008000800 */
[----:B-1----:R-:W-:-:S05]  /*04e0*/  LOP3.LUT R2, R2, 0x1800, RZ, 0xb8, !PT ;  /* 0x0000180002027812 */ /* 0x002fca00078eb8ff */
[----:B------:R2:W-:Y:S02]  /*04f0*/  STS [UR55+0x8], R2 ;  /* 0x00000802ff007988 */ /* 0x0005e40008000837 */
.L_x_9:
[----:B------:R-:W-:Y:S05]  /*0500*/  @P1 BREAK B0 ;  /* 0x0000000000001942 */ /* 0x000fea0003800000 */
[----:B------:R-:W-:Y:S05]  /*0510*/  @P1 BRA `(.L_x_11) ;  /* 0x0000000000241947 */ /* 0x000fea0003800000 */
[----:B------:R-:W3:Y:S01]  /*0520*/  LDS R5, [UR55+0x8] ;  /* 0x00000837ff057984 */ /* 0x000ee20008000800 */
[----:B-12---:R-:W-:-:S05]  /*0530*/  IMAD.MOV.U32 R2, RZ, RZ, 0x6000 ;  /* 0x00006000ff027424 */ /* 0x006fca00078e00ff */
[----:B---3--:R-:W-:-:S04]  /*0540*/  LOP3.LUT R2, R5, 0x6000, R2, 0xd8, !PT ;  /* 0x0000600005027812 */ /* 0x008fc800078ed802 */
[----:B------:R-:W-:-:S05]  /*0550*/  LOP3.LUT R2, R2, 0x400000, RZ, 0xb8, !PT ;  /* 0x0040000002027812 */ /* 0x000fca00078eb8ff */
[----:B------:R2:W-:Y:S02]  /*0560*/  STS [UR55+0x8], R2 ;  /* 0x00000802ff007988 */ /* 0x0005e40008000837 */
.L_x_10:
[----:B------:R-:W-:Y:S05]  /*0570*/  BSYNC B0 ;  /* 0x0000000000007941 */ /* 0x000fea0003800000 */
.L_x_7:
[----:B-12---:R-:W1:Y:S02]  /*0580*/  @!P1 LDS R2, [UR55+0x8] ;  /* 0x00000837ff029984 */ /* 0x006e640008000800 */
[----:B-1----:R-:W-:-:S05]  /*0590*/  @!P1 LOP3.LUT R2, R2, 0x8000, RZ, 0xb8, !PT ;  /* 0x0000800002029812 */ /* 0x002fca00078eb8ff */
[----:B------:R3:W-:Y:S02]  /*05a0*/  @!P1 STS [UR55+0x8], R2 ;  /* 0x00000802ff009988 */ /* 0x0007e40008000837 */
.L_x_11:
[----:B------:R-:W-:Y:S05]  /*05b0*/  BSYNC B1 ;  /* 0x0000000000017941 */ /* 0x000fea0003800000 */
.L_x_6:
[----:B------:R-:W-:Y:S05]  /*05c0*/  WARPSYNC.ALL ;  /* 0x0000000000007948 */ /* 0x000fea0003800000 */
[----:B------:R-:W4:Y:S02]  /*05d0*/  LDC R7, c[0x0][0x22c] ;  /* 0x00008b00ff077b82 */ /* 0x000f240000000800 */
[----:B----4-:R-:W-:Y:S01]  /*05e0*/  VIADD R7, R7, 0xffffffff ;  /* 0xffffffff07077836 */ /* 0x010fe20000000000 */
[----:B------:R-:W-:Y:S06]  /*05f0*/  @P0 BRA `(.L_x_12) ;  /* 0x0000000000280947 */ /* 0x000fec0003800000 */
[----:B-123--:R-:W1:Y:S01]  /*0600*/  S2R R2, SR_LANEID ;  /* 0x0000000000027919 */ /* 0x00ee620000000000 */
[----:B------:R-:W-:Y:S05]  /*0610*/  WARPSYNC.ALL ;  /* 0x0000000000007948 */ /* 0x000fea0003800000 */
[----:B-1----:R-:W-:-:S05]  /*0620*/  IMAD.SHL.U32 R2, R2, 0x4, RZ ;  /* 0x0000000402027824 */ /* 0x002fca00078e00ff */
[----:B------:R-:W1:Y:S01]  /*0630*/  LDS R9, [R2+UR55] ;  /* 0x0000003702097984 */ /* 0x000e620008000800 */
[----:B------:R-:W-:-:S05]  /*0640*/  IADD3 R4, P2, R2, UR4, RZ ;  /* 0x0000000402047c10 */ /* 0x000fca000ff5e0ff */
[----:B------:R-:W-:-:S05]  /*0650*/  IMAD.X R5, RZ, RZ, UR5, P2 ;  /* 0x00000005ff057e24 */ /* 0x000fca00090e06ff */
[----:B-1----:R4:W5:Y:S01]  /*0660*/  ATOMG.E.EXCH.STRONG.GPU PT, RZ, [R4], R9 ;  /* 0x0000000904ff73a8 */ /* 0x00296200041ee100 */
[----:B------:R-:W-:-:S04]  /*0670*/  DEPBAR {5,4,3,2,1,0} ;  /* 0x0000003f0000791a */ /* 0x000fc80000000000 */
[----:B------:R4:W-:Y:S01]  /*0680*/  UTMACCTL.IV [UR4] ;  /* 0x00000000040079b9 */ /* 0x0009e20008000000 */
[----:B------:R-:W-:Y:S01]  /*0690*/  NOP ;  /* 0x0000000000007918 */ /* 0x000fe20000000000 */
.L_x_12:
[----:B------:R-:W-:Y:S05]  /*06a0*/  @P0 BRA `(.L_x_13) ;  /* 0x00000000000c0947 */ /* 0x000fea0003800000 */
[----:B------:R0:W-:Y:S01]  /*06b0*/  UTMACMDFLUSH ;  /* 0x00000000000079b7 */ /* 0x0001e20000000000 */
[----:B------:R-:W-:Y:S05]  /*06c0*/  @P0 BRA `(.L_x_13) ;  /* 0x0000000000040947 */ /* 0x000fea0003800000 */
[----:B------:R-:W-:-:S04]  /*06d0*/  DEPBAR.LE SB0, 0x0 ;  /* 0x000080000000791a */ /* 0x000fc80000000000 */
.L_x_13:
[----:B------:R-:W-:Y:S05]  /*06e0*/  WARPSYNC.ALL ;  /* 0x0000000000007948 */ /* 0x000fea0003800000 */
[----:B-----5:R-:W-:Y:S06]  /*06f0*/  BAR.SYNC.DEFER_BLOCKING 0x0 ;  /* 0x0000000000007b1d */ /* 0x020fec0000010000 */
[----:B------:R-:W-:Y:S02]  /*0700*/  BSSY B1, `(.L_x_14) ;  /* 0x000000b000017945 */ /* 0x000fe40003800000 */
[----:B------:R-:W-:Y:S06]  /*0710*/  BAR.SYNC.DEFER_BLOCKING 0x0 ;  /* 0x0000000000007b1d */ /* 0x000fec0000010000 */
[----:B------:R1:W-:Y:S01]  /*0720*/  @!P0 STS [R12], RZ ;  /* 0x000000ff0c008388 */ /* 0x0003e20000000800 */
[----:B------:R-:W-:Y:S01]  /*0730*/  NOP ;  /* 0x0000000000007918 */ /* 0x000fe20000000000 */
[----:B------:R-:W-:Y:S05]  /*0740*/  @P1 BRA `(.L_x_15) ;  /* 0x0000000000181947 */ /* 0x000fea0003800000 */
[----:B-123--:R-:W1:Y:S01]  /*0750*/  LDS R2, [UR55+0x8] ;  /* 0x00000837ff027984 */ /* 0x00ee620008000800 */
[----:B------:R-:W2:Y:S01]  /*0760*/  LDC.64 R10, c[0x0][0x218] ;  /* 0x00008600ff0a7b82 */ /* 0x000ea20000000a00 */
[----:B----4-:R-:W-:Y:S02]  /*0770*/  IMAD.MOV.U32 R5, RZ, RZ, 0x70 ;  /* 0x00000070ff057424 */ /* 0x010fe400078e00ff */
[----:B--2---:R2:W-:Y:S03]  /*0780*/  STS.64 [UR55], R10 ;  /* 0x0000000aff007988 */ /* 0x0045e60008000a37 */
[----:B-1----:R-:W-:-:S05]  /*0790*/  LOP3.LUT R2, R2, 0x10, R5, 0xd8, !PT ;  /* 0x0000001002027812 */ /* 0x002fca00078ed805 */
[----:B------:R2:W-:Y:S02]  /*07a0*/  STS [UR55+0x8], R2 ;  /* 0x00000802ff007988 */ /* 0x0005e40008000837 */
.L_x_15:
[----:B----4-:R-:W-:Y:S05]  /*07b0*/  BSYNC B1 ;  /* 0x0000000000017941 */ /* 0x010fea0003800000 */
.L_x_14:
[----:B------:R-:W-:Y:S04]  /*07c0*/  BSSY B1, `(.L_x_16) ;  /* 0x000000a000017945 */ /* 0x000fe80003800000 */
[----:B------:R-:W-:Y:S05]  /*07d0*/  @P1 BRA `(.L_x_17) ;  /* 0x0000000000201947 */ /* 0x000fea0003800000 */
[----:B-123--:R-:W1:Y:S01]  /*07e0*/  LDS R2, [UR55+0x34] ;  /* 0x00003437ff027984 */ /* 0x00ee620008000800 */
[----:B------:R-:W-:Y:S02]  /*07f0*/  IMAD.MOV.U32 R5, RZ, RZ, 0x3f000000 ;  /* 0x3f000000ff057424 */ /* 0x000fe400078e00ff */
[----:B------:R-:W-:Y:S01]  /*0800*/  @!P1 IMAD.MOV.U32 R9, RZ, RZ, 0x7f ;  /* 0x0000007fff099424 */ /* 0x000fe200078e00ff */
[----:B------:R-:W2:Y:S02]  /*0810*/  @!P1 LDS R4, [UR55+0x38] ;  /* 0x00003837ff049984 */ /* 0x000ea40008000800 */
[----:B-1----:R-:W-:Y:S02]  /*0820*/  LOP3.LUT R2, R2, 0xff000000, R5, 0xb8, !PT ;  /* 0xff00000002027812 */ /* 0x002fe400078eb805 */
[----:B--2---:R-:W-:-:S03]  /*0830*/  @!P1 LOP3.LUT R4, R4, 0xff, R9, 0xb8, !PT ;  /* 0x000000ff04049812 */ /* 0x004fc600078eb809 */
[----:B------:R4:W-:Y:S04]  /*0840*/  STS [UR55+0x34], R2 ;  /* 0x00003402ff007988 */ /* 0x0009e80008000837 */
[----:B------:R4:W-:Y:S02]  /*0850*/  @!P1 STS [UR55+0x38], R4 ;  /* 0x00003804ff009988 */ /* 0x0009e40008000837 */
.L_x_17:
[----:B------:R-:W-:Y:S05]  /*0860*/  BSYNC B1 ;  /* 0x0000000000017941 */ /* 0x000fea0003800000 */
.L_x_16:
[----:B------:R-:W-:Y:S04]  /*0870*/  BSSY B1, `(.L_x_18) ;  /* 0x0000004000017945 */ /* 0x000fe80003800000 */
[----:B------:R-:W-:Y:S05]  /*0880*/  @P1 BRA `(.L_x_19) ;  /* 0x0000000000081947 */ /* 0x000fea0003800000 */
[----:B------:R1:W-:Y:S04]  /*0890*/  STS [UR55+0x24], R8 ;  /* 0x00002408ff007988 */ /* 0x0003e80008000837 */
[----:B------:R1:W-:Y:S02]  /*08a0*/  STS [UR55+0x20], R7 ;  /* 0x00002007ff007988 */ /* 0x0003e40008000837 */
.L_x_19:
[----:B------:R-:W-:Y:S05]  /*08b0*/  BSYNC B1 ;  /* 0x0000000000017941 */ /* 0x000fea0003800000 */
.L_x_18:
[----:B------:R-:W-:Y:S04]  /*08c0*/  BSSY B1, `(.L_x_20) ;  /* 0x000000e000017945 */ /* 0x000fe80003800000 */
[----:B------:R-:W-:Y:S05]  /*08d0*/  @P1 BRA `(.L_x_21) ;  /* 0x0000000000301947 */ /* 0x000fea0003800000 */
[----:B----4-:R-:W4:Y:S01]  /*08e0*/  LDS R4, [UR55+0x34] ;  /* 0x00003437ff047984 */ /* 0x010f220008000800 */
[----:B--2---:R-:W2:Y:S03]  /*08f0*/  LDC.64 R10, c[0x0][0x240] ;  /* 0x00009000ff0a7b82 */ /* 0x004ea60000000a00 */
[----:B-1-3--:R-:W1:Y:S01]  /*0900*/  LDS R2, [UR55+0x1c] ;  /* 0x00001c37ff027984 */ /* 0x00ae620008000800 */
[C---:B--2---:R-:W-:Y:S01]  /*0910*/  SHF.L.U64.HI R8, R10.reuse, 0x1, R11 ;  /* 0x000000010a087819 */ /* 0x044fe2000001020b */
[----:B------:R-:W-:-:S03]  /*0920*/  IMAD.SHL.U32 R5, R10, 0x2, RZ ;  /* 0x000000020a057824 */ /* 0x000fc600078e00ff */
[--C-:B------:R-:W-:Y:S02]  /*0930*/  SHF.R.U32.HI R9, RZ, 0x4, R8.reuse ;  /* 0x00000004ff097819 */ /* 0x100fe40000011608 */
[----:B------:R-:W-:-:S05]  /*0940*/  SHF.R.U64 R5, R5, 0x4, R8 ;  /* 0x0000000405057819 */ /* 0x000fca0000001208 */
[----:B------:R2:W-:Y:S01]  /*0950*/  STS [UR55+0xc], R5 ;  /* 0x00000c05ff007988 */ /* 0x0005e20008000837 */
[----:B----4-:R-:W-:Y:S02]  /*0960*/  LOP3.LUT R4, R4, 0x7, RZ, 0xb8, !PT ;  /* 0x0000000704047812 */ /* 0x010fe400078eb8ff */
[----:B-1----:R-:W-:-:S03]  /*0970*/  LOP3.LUT R2, R2, 0xf, R9, 0xb8, !PT ;  /* 0x0000000f02027812 */ /* 0x002fc600078eb809 */
[----:B------:R2:W-:Y:S04]  /*0980*/  STS [UR55+0x34], R4 ;  /* 0x00003404ff007988 */ /* 0x0005e80008000837 */
[----:B------:R2:W-:Y:S02]  /*0990*/  STS [UR55+0x1c], R2 ;  /* 0x00001c02ff007988 */ /* 0x0005e40008000837 */
.L_x_21:
[----:B------:R-:W-:Y:S05]  /*09a0*/  BSYNC B1 ;  /* 0x0000000000017941 */ /* 0x000fea0003800000 */
.L_x_20:
[----:B------:R-:W-:Y:S04]  /*09b0*/  BSSY B2, `(.L_x_22) ;  /* 0x000001a000027945 */ /* 0x000fe80003800000 */
[----:B------:R-:W-:Y:S04]  /*09c0*/  BSSY B1, `(.L_x_23) ;  /* 0x0000015000017945 */ /* 0x000fe80003800000 */
[----:B------:R-:W-:Y:S05]  /*09d0*/  @P1 BRA `(.L_x_24) ;  /* 0x0000000000201947 */ /* 0x000fea0003800000 */
[----:B-1234-:R-:W1:Y:S02]  /*09e0*/  LDS R2, [UR55+0x34] ;  /* 0x00003437ff027984 */ /* 0x01ee640008000800 */
[----:B-1----:R-:W-:-:S05]  /*09f0*/  LOP3.LUT R2, R2, 0x38, RZ, 0xb8, !PT ;  /* 0x0000003802027812 */ /* 0x002fca00078eb8ff */
[----:B------:R1:W-:Y:S01]  /*0a00*/  STS [UR55+0x34], R2 ;  /* 0x00003402ff007988 */ /* 0x0003e20008000837 */
[----:B------:R-:W-:Y:S05]  /*0a10*/  @P1 BRA `(.L_x_25) ;  /* 0x0000000000201947 */ /* 0x000fea0003800000 */
[----:B-1----:R-:W1:Y:S01]  /*0a20*/  LDS R2, [UR55+0x8] ;  /* 0x00000837ff027984 */ /* 0x002e620008000800 */
[----:B------:R-:W-:-:S05]  /*0a30*/  IMAD.MOV.U32 R5, RZ, RZ, 0x780 ;  /* 0x00000780ff057424 */ /* 0x000fca00078e00ff */
[----:B-1----:R-:W-:-:S05]  /*0a40*/  LOP3.LUT R2, R2, 0x300, R5, 0xd8, !PT ;  /* 0x0000030002027812 */ /* 0x002fca00078ed805 */
[----:B------:R1:W-:Y:S02]  /*0a50*/  STS [UR55+0x8], R2 ;  /* 0x00000802ff007988 */ /* 0x0003e40008000837 */
.L_x_24:
[----:B------:R-:W-:Y:S05]  /*0a60*/  @P1 BRA `(.L_x_26) ;  /* 0x0000000000281947 */ /* 0x000fea0003800000 */
[----:B-1234-:R-:W1:Y:S02]  /*0a70*/  LDS R2, [UR55+0x8] ;  /* 0x00000837ff027984 */ /* 0x01ee640008000800 */
[----:B-1----:R-:W-:-:S05]  /*0a80*/  LOP3.LUT R2, R2, 0x1800, RZ, 0xb8, !PT ;  /* 0x0000180002027812 */ /* 0x002fca00078eb8ff */
[----:B------:R2:W-:Y:S02]  /*0a90*/  STS [UR55+0x8], R2 ;  /* 0x00000802ff007988 */ /* 0x0005e40008000837 */
.L_x_25:
[----:B------:R-:W-:Y:S05]  /*0aa0*/  @P1 BREAK B1 ;  /* 0x0000000000011942 */ /* 0x000fea0003800000 */
[----:B------:R-:W-:Y:S05]  /*0ab0*/  @P1 BRA `(.L_x_27) ;  /* 0x0000000000241947 */ /* 0x000fea0003800000 */
[----:B-12---:R-:W1:Y:S01]  /*0ac0*/  LDS R2, [UR55+0x8] ;  /* 0x00000837ff027984 */ /* 0x006e620008000800 */
[----:B------:R-:W-:-:S05]  /*0ad0*/  IMAD.MOV.U32 R5, RZ, RZ, 0x6000 ;  /* 0x00006000ff057424 */ /* 0x000fca00078e00ff */
[----:B-1----:R-:W-:-:S04]  /*0ae0*/  LOP3.LUT R2, R2, 0x6000, R5, 0xd8, !PT ;  /* 0x0000600002027812 */ /* 0x002fc800078ed805 */
[----:B------:R-:W-:-:S05]  /*0af0*/  LOP3.LUT R2, R2, 0x400000, RZ, 0xb8, !PT ;  /* 0x0040000002027812 */ /* 0x000fca00078eb8ff */
[----:B------:R1:W-:Y:S02]  /*0b00*/  STS [UR55+0x8], R2 ;  /* 0x00000802ff007988 */ /* 0x0003e40008000837 */
.L_x_26:
[----:B------:R-:W-:Y:S05]  /*0b10*/  BSYNC B1 ;  /* 0x0000000000017941 */ /* 0x000fea0003800000 */
.L_x_23:
[----:B-1234-:R-:W1:Y:S02]  /*0b20*/  @!P1 LDS R2, [UR55+0x8] ;  /* 0x00000837ff029984 */ /* 0x01ee640008000800 */
[----:B-1----:R-:W-:-:S05]  /*0b30*/  @!P1 LOP3.LUT R2, R2, 0x8000, RZ, 0xb8, !PT ;  /* 0x0000800002029812 */ /* 0x002fca00078eb8ff */
[----:B------:R3:W-:Y:S02]  /*0b40*/  @!P1 STS [UR55+0x8], R2 ;  /* 0x00000802ff009988 */ /* 0x0007e40008000837 */
.L_x_27:
[----:B------:R-:W-:Y:S05]  /*0b50*/  BSYNC B2 ;  /* 0x0000000000027941 */ /* 0x000fea0003800000 */
.L_x_22:
[----:B------:R-:W-:Y:S05]  /*0b60*/  WARPSYNC.ALL ;  /* 0x0000000000007948 */ /* 0x000fea0003800000 */
[----:B------:R-:W-:-:S04]  /*0b70*/  UIADD3 UR7, UR8, 0x80, URZ ;  /* 0x0000008008077890 */ /* 0x000fc8000fffe03f */
[----:B------:R-:W-:-:S04]  /*0b80*/  UIADD3 UR6, UP0, UR7, UR48, URZ ;  /* 0x0000003007067290 */ /* 0x000fc8000ff1e03f */
[----:B------:R-:W-:Y:S01]  /*0b90*/  ULEA.HI.X.SX32 UR7, UR7, UR49, 0x1, UP0 ;  /* 0x0000003107077291 */ /* 0x000fe200080f0e3f */
[----:B------:R-:W-:Y:S11]  /*0ba0*/  @P0 BRA `(.L_x_28) ;  /* 0x0000000000280947 */ /* 0x000ff60003800000 */
        /* <DEDUP_REMOVED lines=10> */
.L_x_28:
[----:B------:R-:W-:Y:S05]  /*0c50*/  @P0 BRA `(.L_x_29) ;  /* 0x00000000000c0947 */ /* 0x000fea0003800000 */
[----:B------:R0:W-:Y:S01]  /*0c60*/  UTMACMDFLUSH ;  /* 0x00000000000079b7 */ /* 0x0001e20000000000 */
[----:B------:R-:W-:Y:S05]  /*0c70*/  @P0 BRA `(.L_x_29) ;  /* 0x0000000000040947 */ /* 0x000fea0003800000 */
[----:B------:R-:W-:-:S04]  /*0c80*/  DEPBAR.LE SB0, 0x0 ;  /* 0x000080000000791a */ /* 0x000fc80000000000 */
.L_x_29:
        /* <DEDUP_REMOVED lines=8> */
[----:B----4-:R-:W2:Y:S01]  /*0d10*/  LDC.64 R8, c[0x0][0x220] ;  /* 0x00008800ff087b82 */ /* 0x010ea20000000a00 */
[----:B------:R-:W-:Y:S02]  /*0d20*/  IMAD.MOV.U32 R5, RZ, RZ, 0x70 ;  /* 0x00000070ff057424 */ /* 0x000fe400078e00ff */
[----:B--2---:R2:W-:Y:S03]  /*0d30*/  STS.64 [UR55], R8 ;  /* 0x00000008ff007988 */ /* 0x0045e60008000a37 */
[----:B-1----:R-:W-:-:S05]  /*0d40*/  LOP3.LUT R2, R2, 0x10, R5, 0xd8, !PT ;  /* 0x0000001002027812 */ /* 0x002fca00078ed805 */
[----:B------:R2:W-:Y:S02]  /*0d50*/  STS [UR55+0x8], R2 ;  /* 0x00000802ff007988 */ /* 0x0005e40008000837 */
.L_x_31:
[----:B----4-:R-:W-:Y:S05]  /*0d60*/  BSYNC B2 ;  /* 0x0000000000027941 */ /* 0x010fea0003800000 */
.L_x_30:
[----:B------:R-:W-:Y:S04]  /*0d70*/  BSSY B3, `(.L_x_32) ;  /* 0x0000011000037945 */ /* 0x000fe80003800000 */
[----:B------:R-:W-:Y:S04]  /*0d80*/  BSSY B2, `(.L_x_33) ;  /* 0x000000e000027945 */ /* 0x000fe80003800000 */
[----:B------:R-:W-:Y:S05]  /*0d90*/  @P1 BRA `(.L_x_34) ;  /* 0x0000000000241947 */ /* 0x000fea0003800000 */
[----:B-123--:R-:W1:Y:S01]  /*0da0*/  LDS R2, [UR55+0x34] ;  /* 0x00003437ff027984 */ /* 0x00ee620008000800 */
[----:B------:R-:W-:-:S05]  /*0db0*/  IMAD.MOV.U32 R5, RZ, RZ, 0x3f000000 ;  /* 0x3f000000ff057424 */ /* 0x000fca00078e00ff */
[----:B-1----:R-:W-:-:S05]  /*0dc0*/  LOP3.LUT R2, R2, 0xff000000, R5, 0xb8, !PT ;  /* 0xff00000002027812 */ /* 0x002fca00078eb805 */
[----:B------:R1:W-:Y:S01]  /*0dd0*/  STS [UR55+0x34], R2 ;  /* 0x00003402ff007988 */ /* 0x0003e20008000837 */
[----:B------:R-:W-:Y:S05]  /*0de0*/  @P1 BRA `(.L_x_35) ;  /* 0x00000000001c1947 */ /* 0x000fea0003800000 */
[----:B-1----:R-:W1:Y:S01]  /*0df0*/  LDS R2, [UR55+0x38] ;  /* 0x00003837ff027984 */ /* 0x002e620008000800 */
[----:B------:R-:W-:-:S05]  /*0e00*/  IMAD.MOV.U32 R5, RZ, RZ, 0x7f ;  /* 0x0000007fff057424 */ /* 0x000fca00078e00ff */
[----:B-1----:R-:W-:-:S05]  /*0e10*/  LOP3.LUT R2, R2, 0xff, R5, 0xb8, !PT ;  /* 0x000000ff02027812 */ /* 0x002fca00078eb805 */
[----:B------:R4:W-:Y:S02]  /*0e20*/  STS [UR55+0x38], R2 ;  /* 0x00003802ff007988 */ /* 0x0009e40008000837 */
.L_x_34:
[----:B------:R-:W-:Y:S05]  /*0e30*/  @P1 BREAK B2 ;  /* 0x0000000000021942 */ /* 0x000fea0003800000 */
[----:B------:R-:W-:Y:S05]  /*0e40*/  @P1 BRA `(.L_x_36) ;  /* 0x00000000000c1947 */ /* 0x000fea0003800000 */
[----:B------:R1:W-:Y:S02]  /*0e50*/  STS [UR55+0x20], R7 ;  /* 0x00002007ff007988 */ /* 0x0003e40008000837 */
.L_x_35:
[----:B------:R-:W-:Y:S05]  /*0e60*/  BSYNC B2 ;  /* 0x0000000000027941 */ /* 0x000fea0003800000 */
.L_x_33:
[----:B------:R1:W-:Y:S02]  /*0e70*/  @!P1 STS [UR55+0x24], R6 ;  /* 0x00002406ff009988 */ /* 0x0003e40008000837 */
.L_x_36:
[----:B------:R-:W-:Y:S05]  /*0e80*/  BSYNC B3 ;  /* 0x0000000000037941 */ /* 0x000fea0003800000 */
.L_x_32:
[----:B------:R-:W-:Y:S05]  /*0e90*/  WARPSYNC.ALL ;  /* 0x0000000000007948 */ /* 0x000fea0003800000 */
[----:B------:R-:W-:Y:S04]  /*0ea0*/  BSSY B3, `(.L_x_37) ;  /* 0x000000e000037945 */ /* 0x000fe80003800000 */
[----:B------:R-:W-:Y:S05]  /*0eb0*/  @P1 BRA `(.L_x_38) ;  /* 0x0000000000301947 */ /* 0x000fea0003800000 */
[----:B------:R-:W5:Y:S01]  /*0ec0*/  LDS R4, [UR55+0x34] ;  /* 0x00003437ff047984 */ /* 0x000f620008000800 */
[----:B--2---:R-:W2:Y:S03]  /*0ed0*/  LDC.64 R8, c[0x0][0x248] ;  /* 0x00009200ff087b82 */ /* 0x004ea60000000a00 */
[----:B-1-34-:R-:W1:Y:S01]  /*0ee0*/  LDS R2, [UR55+0x1c] ;  /* 0x00001c37ff027984 */ /* 0x01ae620008000800 */
[C---:B--2---:R-:W-:Y:S01]  /*0ef0*/  SHF.L.U64.HI R6, R8.reuse, 0x1, R9 ;  /* 0x0000000108067819 */ /* 0x044fe20000010209 */
[----:B------:R-:W-:-:S03]  /*0f00*/  IMAD.SHL.U32 R5, R8, 0x2, RZ ;  /* 0x0000000208057824 */ /* 0x000fc600078e00ff */
[--C-:B------:R-:W-:Y:S02]  /*0f10*/  SHF.R.U32.HI R7, RZ, 0x4, R6.reuse ;  /* 0x00000004ff077819 */ /* 0x100fe40000011606 */
[----:B------:R-:W-:-:S05]  /*0f20*/  SHF.R.U64 R5, R5, 0x4, R6 ;  /* 0x0000000405057819 */ /* 0x000fca0000001206 */
[----:B------:R2:W-:Y:S01]  /*0f30*/  STS [UR55+0xc], R5 ;  /* 0x00000c05ff007988 */ /* 0x0005e20008000837 */
[----:B-----5:R-:W-:Y:S02]  /*0f40*/  LOP3.LUT R4, R4, 0x7, RZ, 0xb8, !PT ;  /* 0x0000000704047812 */ /* 0x020fe400078eb8ff */
[----:B-1----:R-:W-:-:S03]  /*0f50*/  LOP3.LUT R2, R2, 0xf, R7, 0xb8, !PT ;  /* 0x0000000f02027812 */ /* 0x002fc600078eb807 */
[----:B------:R2:W-:Y:S04]  /*0f60*/  STS [UR55+0x34], R4 ;  /* 0x00003404ff007988 */ /* 0x0005e80008000837 */
[----:B------:R2:W-:Y:S02]  /*0f70*/  STS [UR55+0x1c], R2 ;  /* 0x00001c02ff007988 */ /* 0x0005e40008000837 */
.L_x_38:
[----:B------:R-:W-:Y:S05]  /*0f80*/  BSYNC B3 ;  /* 0x0000000000037941 */ /* 0x000fea0003800000 */
.L_x_37:
        /* <DEDUP_REMOVED lines=11> */
.L_x_41:
[----:B------:R-:W-:Y:S05]  /*1040*/  @P1 BRA `(.L_x_43) ;  /* 0x0000000000281947 */ /* 0x000fea0003800000 */
[----:B-1234-:R-:W1:Y:S02]  /*1050*/  LDS R2, [UR55+0x8] ;  /* 0x00000837ff027984 */ /* 0x01ee640008000800 */
[----:B-1----:R-:W-:-:S05]  /*1060*/  LOP3.LUT R2, R2, 0x1800, RZ, 0xb8, !PT ;  /* 0x0000180002027812 */ /* 0x002fca00078eb8ff */
[----:B------:R2:W-:Y:S02]  /*1070*/  STS [UR55+0x8], R2 ;  /* 0x00000802ff007988 */ /* 0x0005e40008000837 */
.L_x_42:
[----:B------:R-:W-:Y:S05]  /*1080*/  @P1 BREAK B4 ;  /* 0x0000000000041942 */ /* 0x000fea0003800000 */
[----:B------:R-:W-:Y:S05]  /*1090*/  @P1 BRA `(.L_x_44) ;  /* 0x0000000000241947 */ /* 0x000fea0003800000 */
[----:B-12---:R-:W1:Y:S01]  /*10a0*/  LDS R2, [UR55+0x8] ;  /* 0x00000837ff027984 */ /* 0x006e620008000800 */
[----:B------:R-:W-:-:S05]  /*10b0*/  IMAD.MOV.U32 R5, RZ, RZ, 0x6000 ;  /* 0x00006000ff057424 */ /* 0x000fca00078e00ff */
[----:B-1----:R-:W-:-:S04]  /*10c0*/  LOP3.LUT R2, R2, 0x6000, R5, 0xd8, !PT ;  /* 0x0000600002027812 */ /* 0x002fc800078ed805 */
[----:B------:R-:W-:-:S05]  /*10d0*/  LOP3.LUT R2, R2, 0x400000, RZ, 0xb8, !PT ;  /* 0x0040000002027812 */ /* 0x000fca00078eb8ff */
[----:B------:R1:W-:Y:S02]  /*10e0*/  STS [UR55+0x8], R2 ;  /* 0x00000802ff007988 */ /* 0x0003e40008000837 */
.L_x_43:
[----:B------:R-:W-:Y:S05]  /*10f0*/  BSYNC B4 ;  /* 0x0000000000047941 */ /* 0x000fea0003800000 */
.L_x_40:
[----:B-1234-:R-:W1:Y:S02]  /*1100*/  @!P1 LDS R2, [UR55+0x8] ;  /* 0x00000837ff029984 */ /* 0x01ee640008000800 */
[----:B-1----:R-:W-:-:S05]  /*1110*/  @!P1 LOP3.LUT R2, R2, 0x8000, RZ, 0xb8, !PT ;  /* 0x0000800002029812 */ /* 0x002fca00078eb8ff */
[----:B------:R3:W-:Y:S02]  /*1120*/  @!P1 STS [UR55+0x8], R2 ;  /* 0x00000802ff009988 */ /* 0x0007e40008000837 */
.L_x_44:
[----:B------:R-:W-:Y:S05]  /*1130*/  BSYNC B3 ;  /* 0x0000000000037941 */ /* 0x000fea0003800000 */
.L_x_39:
[----:B------:R-:W-:Y:S05]  /*1140*/  WARPSYNC.ALL ;  /* 0x0000000000007948 */ /* 0x000fea0003800000 */
[----:B------:R4:W-:Y:S01]  /*1150*/  STL [R1], RZ ;  /* 0x000000ff01007387 */ /* 0x0009e20000100800 */
[----:B------:R-:W-:Y:S01]  /*1160*/  UIADD3 UR8, UR8, 0x100, URZ ;  /* 0x0000010008087890 */ /* 0x000fe2000fffe03f */
[----:B------:R-:W-:Y:S02]  /*1170*/  ISETP.GE.AND P2, PT, R13, 0x1, PT ;  /* 0x000000010d00780c */ /* 0x000fe40003f46270 */
[----:B------:R-:W-:Y:S01]  /*1180*/  SHF.R.U32.HI R6, RZ, 0x5, R16 ;  /* 0x00000005ff067819 */ /* 0x000fe20000011610 */
[----:B------:R-:W-:-:S04]  /*1190*/  UIADD3 UR48, UP0, UR8, UR48, URZ ;  /* 0x0000003008307290 */ /* 0x000fc8000ff1e03f */
[----:B------:R-:W-:Y:S01]  /*11a0*/  ULEA.HI.X.SX32 UR49, UR8, UR49, 0x1, UP0 ;  /* 0x0000003108317291 */ /* 0x000fe200080f0e3f */
[----:B----4-:R-:W-:Y:S11]  /*11b0*/  @P0 BRA `(.L_x_45) ;  /* 0x0000000000280947 */ /* 0x010ff60003800000 */
        /* <DEDUP_REMOVED lines=10> */
.L_x_45:
[----:B------:R-:W-:Y:S05]  /*1260*/  @P0 BRA `(.L_x_46) ;  /* 0x00000000000c0947 */ /* 0x000fea0003800000 */
[----:B------:R0:W-:Y:S01]  /*1270*/  UTMACMDFLUSH ;  /* 0x00000000000079b7 */ /* 0x0001e20000000000 */
[----:B------:R-:W-:Y:S05]  /*1280*/  @P0 BRA `(.L_x_46) ;  /* 0x0000000000040947 */ /* 0x000fea0003800000 */
[----:B------:R-:W-:-:S04]  /*1290*/  DEPBAR.LE SB0, 0x0 ;  /* 0x000080000000791a */ /* 0x000fc80000000000 */
.L_x_46:
[----:B------:R1:W-:Y:S01]  /*12a0*/  STL [R1+0x4], RZ ;  /* 0x000004ff01007387 */ /* 0x0003e20000100800 */
[----:B------:R-:W-:Y:S05]  /*12b0*/  WARPSYNC.ALL ;  /* 0x0000000000007948 */ /* 0x000fea0003800000 */
[----:B------:R1:W-:Y:S01]  /*12c0*/  STL [R1+0x8], RZ ;  /* 0x000008ff01007387 */ /* 0x0003e20000100800 */
[----:B-----5:R-:W-:Y:S01]  /*12d0*/  VOTEU.ALL UP1, P1 ;  /* 0x00000000003f7886 */ /* 0x020fe20000820000 */
[----:B------:R-:W-:Y:S01]  /*12e0*/  UMOV UR8, 0x1 ;  /* 0x0000000100087882 */ /* 0x000fe20000000000 */
[----:B------:R-:W-:Y:S01]  /*12f0*/  VOTEU.ALL UP0, P1 ;  /* 0x00000000003f7886 */ /* 0x000fe20000800000 */
[----:B------:R1:W-:Y:S01]  /*1300*/  STL [R1+0xc], RZ ;  /* 0x00000cff01007387 */ /* 0x0003e20000100800 */
[----:B------:R-:W-:Y:S01]  /*1310*/  VOTEU.ALL UP2, P1 ;  /* 0x00000000003f7886 */ /* 0x000fe20000840000 */
[----:B------:R-:W-:-:S04]  /*1320*/  @!UP1 UIADD3 UR12, -UR8, 0x100000, URZ ;  /* 0x00100000080c9890 */ /* 0x000fc8000fffe13f */
[----:B------:R-:W-:Y:S02]  /*1330*/  @!UP1 USHF.L.U32 UR13, UR12, 0xb, URZ ;  /* 0x0000000b0c0d9899 */ /* 0x000fe4000800063f */
[----:B------:R-:W-:Y:S01]  /*1340*/  @!UP1 USHF.L.U32 UR12, UR12, 0x1, URZ ;  /* 0x000000010c0c9899 */ /* 0x000fe2000800063f */
[----:B------:R-:W-:Y:S01]  /*1350*/  R2UR UR53, R6 ;  /* 0x00000000063572ca */ /* 0x000fe200000e0000 */
[----:B------:R1:W-:Y:S01]  /*1360*/  STL [R1+0x10], RZ ;  /* 0x000010ff01007387 */ /* 0x0003e20000100800 */
[----:B------:R-:W-:-:S04]  /*1370*/  @!UP1 UIADD3 UR14, -UR8, 0x100000, URZ ;  /* 0x00100000080e9890 */ /* 0x000fc8000fffe13f */
[----:B------:R-:W-:Y:S02]  /*1380*/  @!UP1 USHF.L.U32 UR15, UR14, 0xb, URZ ;  /* 0x0000000b0e0f9899 */ /* 0x000fe4000800063f */
[----:B------:R-:W-:Y:S01]  /*1390*/  @!UP1 USHF.L.U32 UR14, UR14, 0x1, URZ ;  /* 0x000000010e0e9899 */ /* 0x000fe2000800063f */
[----:B------:R-:W-:Y:S01]  /*13a0*/  CS2R R24, SRZ ;  /* 0x0000000000187805 */ /* 0x000fe2000001ff00 */
[----:B------:R-:W-:-:S04]  /*13b0*/  @!UP1 UIADD3 UR16, -UR8, 0x100000, URZ ;  /* 0x0010000008109890 */ /* 0x000fc8000fffe13f */
[----:B------:R-:W-:Y:S02]  /*13c0*/  @!UP1 USHF.L.U32 UR17, UR16, 0xb, URZ ;  /* 0x0000000b10119899 */ /* 0x000fe4000800063f */
[----:B------:R-:W-:Y:S01]  /*13d0*/  @!UP1 USHF.L.U32 UR16, UR16, 0x1, URZ ;  /* 0x0000000110109899 */ /* 0x000fe2000800063f */
[----:B------:R1:W-:Y:S01]  /*13e0*/  STL [R1+0x14], RZ ;  /* 0x000014ff01007387 */ /* 0x0003e20000100800 */
[----:B------:R-:W-:-:S04]  /*13f0*/  @!UP1 UIADD3 UR8, -UR8, 0x100000, URZ ;  /* 0x0010000008089890 */ /* 0x000fc8000fffe13f */
[----:B------:R-:W-:Y:S02]  /*1400*/  @!UP1 USHF.L.U32 UR9, UR8, 0xb, URZ ;  /* 0x0000000b08099899 */ /* 0x000fe4000800063f */
[----:B------:R-:W-:Y:S01]  /*1410*/  @!UP1 USHF.L.U32 UR8, UR8, 0x1, URZ ;  /* 0x0000000108089899 */ /* 0x000fe2000800063f */
[----:B------:R-:W-:Y:S01]  /*1420*/  CS2R R26, SRZ ;  /* 0x00000000001a7805 */ /* 0x000fe2000001ff00 */
[----:B------:R-:W-:Y:S01]  /*1430*/  VOTEU.ALL UP1, P1 ;  /* 0x00000000003f7886 */ /* 0x000fe20000820000 */
[----:B------:R1:W-:Y:S01]  /*1440*/  STL [R1+0x18], RZ ;  /* 0x000018ff01007387 */ /* 0x0003e20000100800 */
[----:B------:R-:W-:Y:S01]  /*1450*/  VOTEU.ALL UP3, P1 ;  /* 0x00000000003f7886 */ /* 0x000fe20000860000 */
[----:B------:R-:W-:Y:S01]  /*1460*/  USHF.L.U32 UR54, UR50, 0x8, URZ ;  /* 0x0000000832367899 */ /* 0x000fe2000800063f */
[----:B------:R-:W-:Y:S01]  /*1470*/  CS2R R28, SRZ ;  /* 0x00000000001c7805 */ /* 0x000fe2000001ff00 */
[----:B------:R1:W-:Y:S01]  /*1480*/  STL [R1+0x1c], RZ ;  /* 0x00001cff01007387 */ /* 0x0003e20000100800 */
[----:B------:R-:W-:Y:S01]  /*1490*/  USHF.L.U32 UR11, UR51, 0x7, URZ ;  /* 0x00000007330b7899 */ /* 0x000fe2000800063f */
[----:B------:R-:W-:-:S02]  /*14a0*/  CS2R R30, SRZ ;  /* 0x00000000001e7805 */ /* 0x000fc4000001ff00 */
[----:B------:R-:W-:Y:S01]  /*14b0*/  CS2R R32, SRZ ;  /* 0x0000000000207805 */ /* 0x000fe2000001ff00 */
[----:B------:R1:W-:Y:S01]  /*14c0*/  STL [R1+0x20], RZ ;  /* 0x000020ff01007387 */ /* 0x0003e20000100800 */
[----:B------:R-:W-:Y:S02]  /*14d0*/  CS2R R34, SRZ ;  /* 0x0000000000227805 */ /* 0x000fe4000001ff00 */
[----:B------:R-:W-:Y:S02]  /*14e0*/  CS2R R36, SRZ ;  /* 0x0000000000247805 */ /* 0x000fe4000001ff00 */
[----:B------:R-:W-:Y:S01]  /*14f0*/  CS2R R38, SRZ ;  /* 0x0000000000267805 */ /* 0x000fe2000001ff00 */
[----:B------:R1:W-:Y:S01]  /*1500*/  STL [R1+0x24], RZ ;  /* 0x000024ff01007387 */ /* 0x0003e20000100800 */
[----:B------:R-:W-:Y:S02]  /*1510*/  CS2R R40, SRZ ;  /* 0x0000000000287805 */ /* 0x000fe4000001ff00 */
        /* <DEDUP_REMOVED lines=72> */
[----:B------:R-:W-:Y:S01]  /*19a0*/  CS2R R150, SRZ ;  /* 0x0000000000967805 */ /* 0x000fe2000001ff00 */
[----:B------:R1:W-:Y:S04]  /*19b0*/  STL [R1+0x70], RZ ;  /* 0x000070ff01007387 */ /* 0x0003e80000100800 */
        /* <DEDUP_REMOVED lines=16> */
[----:B------:R1:W-:Y:S01]  /*1ac0*/  STL [R1+0xb4], RZ ;  /* 0x0000b4ff01007387 */ /* 0x0003e20000100800 */
[----:B------:R-:W-:Y:S06]  /*1ad0*/  BAR.SYNC.DEFER_BLOCKING 0x0 ;  /* 0x0000000000007b1d */ /* 0x000fec0000010000 */
[----:B------:R1:W-:Y:S04]  /*1ae0*/  STL [R1+0xb8], RZ ;  /* 0x0000b8ff01007387 */ /* 0x0003e80000100800 */
[----:B------:R1:W-:Y:S04]  /*1af0*/  STL [R1+0xbc], RZ ;  /* 0x0000bcff01007387 */ /* 0x0003e80000100800 */
[----:B------:R1:W-:Y:S04]  /*1b00*/  STL [R1+0xc0], RZ ;  /* 0x0000c0ff01007387 */ /* 0x0003e80000100800 */
[----:B------:R1:W-:Y:S04]  /*1b10*/  STL [R1+0xc4], RZ ;  /* 0x0000c4ff01007387 */ /* 0x0003e80000100800 */
[----:B------:R1:W-:Y:S04]  /*1b20*/  STL [R1+0xc8], RZ ;  /* 0x0000c8ff01007387 */ /* 0x0003e80000100800 */
[----:B------:R-:W2:Y:S02]  /*1b30*/  FENCE.VIEW.ASYNC.S ;  /* 0x00000000000073c6 */ /* 0x000ea40000000000 */
[----:B--2---:R1:W2:Y:S02]  /*1b40*/  @!UP0 SYNCS.EXCH.64 URZ, [UR55+0x60000], UR12 ;  /* 0x0600000c373f85b2 */ /* 0x0042a40008000100 */
        /* <DEDUP_REMOVED lines=20> */
[----:B--2---:R-:W-:Y:S06]  /*1c90*/  BAR.SYNC.DEFER_BLOCKING 0x0 ;  /* 0x0000000000007b1d */ /* 0x004fec0000010000 */
[----:B------:R1:W-:Y:S04]  /*1ca0*/  STL [R1+0x11c], RZ ;  /* 0x00011cff01007387 */ /* 0x0003e80000100800 */
[----:B------:R1:W-:Y:S04]  /*1cb0*/  STL [R1+0x120], RZ ;  /* 0x000120ff01007387 */ /* 0x0003e80000100800 */
[----:B------:R1:W-:Y:S04]  /*1cc0*/  STL [R1+0x124], RZ ;  /* 0x000124ff01007387 */ /* 0x0003e80000100800 */
[----:B------:R1:W-:Y:S04]  /*1cd0*/  STL [R1+0x128], RZ ;  /* 0x000128ff01007387 */ /* 0x0003e80000100800 */
[----:B------:R1:W-:Y:S01]  /*1ce0*/  STL [R1+0x12c], RZ ;  /* 0x00012cff01007387 */ /* 0x0003e20000100800 */
[----:B------:R1:W2:Y:S03]  /*1cf0*/  @!UP1 SYNCS.EXCH.64 URZ, [UR55+0x60008], UR14 ;  /* 0x0600080e373f95b2 */ /* 0x0002a60008000100 */
        /* <DEDUP_REMOVED lines=55> */
[----:B------:R1:W-:Y:S01]  /*2070*/  STL [R1+0x1fc], RZ ;  /* 0x0001fcff01007387 */ /* 0x0003e20000100800 */
[----:B------:R-:W-:Y:S05]  /*2080*/  @!P2 BRA `(.L_x_47) ;  /* 0x0000001c009ca947 */ /* 0x000fea0003800000 */
[----:B------:R1:W-:Y:S01]  /*2090*/  STL [R1], RZ ;  /* 0x000000ff01007387 */ /* 0x0003e20000100800 */
[----:B------:R-:W-:Y:S02]  /*20a0*/  CS2R R24, SRZ ;  /* 0x0000000000187805 */ /* 0x000fe4000001ff00 */
[----:B------:R-:W-:Y:S02]  /*20b0*/  CS2R R26, SRZ ;  /* 0x00000000001a7805 */ /* 0x000fe4000001ff00 */
[----:B------:R-:W-:Y:S01]  /*20c0*/  CS2R R28, SRZ ;  /* 0x00000000001c7805 */ /* 0x000fe2000001ff00 */
[----:B------:R1:W-:Y:S01]  /*20d0*/  STL [R1+0x4], RZ ;  /* 0x000004ff01007387 */ /* 0x0003e20000100800 */
[----:B------:R-:W-:Y:S02]  /*20e0*/  CS2R R30, SRZ ;  /* 0x00000000001e7805 */ /* 0x000fe4000001ff00 */
[----:B------:R-:W-:Y:S02]  /*20f0*/  CS2R R32, SRZ ;  /* 0x0000000000207805 */ /* 0x000fe4000001ff00 */
[----:B------:R-:W-:Y:S01]  /*2100*/  CS2R R34, SRZ ;  /* 0x0000000000227805 */ /* 0x000fe2000001ff00 */
[----:B------:R1:W-:Y:S01]  /*2110*/  STL [R1+0x8], RZ ;  /* 0x000008ff01007387 */ /* 0x0003e20000100800 */
[----:B------:R-:W-:-:S02]  /*2120*/  CS2R R36, SRZ ;  /* 0x0000000000247805 */ /* 0x000fc4000001ff00 */
        /* <DEDUP_REMOVED lines=75> */
[----:B------:R-:W-:Y:S01]  /*25e0*/  CS2R R150, SRZ ;  /* 0x0000000000967805 */ /* 0x000fe2000001ff00 */
[----:B------:R-:W-:Y:S01]  /*25f0*/  UMOV UR52, URZ ;  /* 0x0000003f00347c82 */ /* 0x000fe20008000000 */
[----:B-1----:R-:W-:Y:S01]  /*2600*/  UMOV UR15, URZ ;  /* 0x0000003f000f7c82 */ /* 0x002fe20008000000 */
        /* <DEDUP_REMOVED lines=105> */
[----:B--2---:R1:W-:Y:S02]  /*2ca0*/  STL [R1+0x1fc], RZ ;  /* 0x0001fcff01007387 */ /* 0x0043e40000100800 */
.L_x_49:
[----:B------:R-:W-:Y:S01]  /*2cb0*/  BAR.SYNC.DEFER_BLOCKING 0x0 ;  /* 0x0000000000007b1d */ /* 0x000fe20000010000 */
[----:B------:R-:W-:Y:S01]  /*2cc0*/  ULEA UR20, UR52, UR55, 0x3 ;  /* 0x0000003734147291 */ /* 0x000fe2000f8e183f */
[----:B---3--:R-:W-:Y:S01]  /*2cd0*/  @!P1 IMAD.MOV.U32 R2, RZ, RZ, 0x18000 ;  /* 0x00018000ff029424 */ /* 0x008fe200078e00ff */
[----:B------:R-:W-:Y:S01]  /*2ce0*/  ELECT P0, URZ, PT ;  /* 0x00000000003f782f */ /* 0x000fe20003800000 */
[----:B------:R-:W-:-:S03]  /*2cf0*/  ULEA UR8, UR52, UR55, 0xf ;  /* 0x0000003734087291 */ /* 0x000fc6000f8e783f */
[----:B------:R-:W-:Y:S01]  /*2d00*/  ISETP.LT.U32.AND P0, PT, R3, 0x40, P0 ;  /* 0x000000400300780c */ /* 0x000fe20000701070 */
[----:B------:R-:W-:Y:S02]  /*2d10*/  ULOP3.LUT UR12, UR53, 0x1, URZ, 0xc0, !UPT ;  /* 0x00000001350c7892 */ /* 0x000fe4000f8ec03f */
[----:B------:R-:W-:Y:S02]  /*2d20*/  UIADD3 UR18, UR8, 0x40000, URZ ;  /* 0x0004000008127890 */ /* 0x000fe4000fffe03f */
[----:B------:R-:W-:Y:S02]  /*2d30*/  ULEA UR10, UR12, UR15, 0x6 ;  /* 0x0000000f0c0a7291 */ /* 0x000fe4000f8e303f */
[----:B------:R-:W-:Y:S02]  /*2d40*/  UIADD3 UR9, UR20, 0x60000, URZ ;  /* 0x0006000014097890 */ /* 0x000fe4000fffe03f */
[----:B------:R-:W-:Y:S02]  /*2d50*/  ULEA UR8, UR12, UR18, 0xe ;  /* 0x000000120c087291 */ /* 0x000fe4000f8e703f */
[----:B------:R-:W-:-:S02]  /*2d60*/  ULEA UR19, UR52, UR55, 0x10 ;  /* 0x0000003734137291 */ /* 0x000fc4000f8e803f */
[----:B------:R-:W-:Y:S01]  /*2d70*/  VOTEU.ANY UP0, P0 ;  /* 0x00000000003f7886 */ /* 0x000fe20000000100 */
[----:B------:R-:W-:Y:S01]  /*2d80*/  VOTEU.ANY UP1, P0 ;  /* 0x00000000003f7886 */ /* 0x000fe20000020100 */
[----:B------:R-:W-:Y:S01]  /*2d90*/  ULOP3.LUT UR14, UR53, 0x3, URZ, 0xc0, !UPT ;  /* 0x00000003350e7892 */ /* 0x000fe2000f8ec03f */
[----:B------:R2:W-:Y:S02]  /*2da0*/  @!P1 SYNCS.ARRIVE.TRANS64 RZ, [UR20+0x60000], R2 ;  /* 0x06000002ffff99a7 */ /* 0x0005e40008000014 */
[----:B------:R-:W-:Y:S01]  /*2db0*/  @UP0 UMOV UR16, UR4 ;  /* 0x0000000400100c82 */ /* 0x000fe20008000000 */
[----:B------:R-:W-:Y:S01]  /*2dc0*/  @UP0 UMOV UR17, UR5 ;  /* 0x0000000500110c82 */ /* 0x000fe20008000000 */
[----:B------:R-:W-:Y:S01]  /*2dd0*/  BAR.SYNC.DEFER_BLOCKING 0x0 ;  /* 0x0000000000007b1d */ /* 0x000fe20000010000 */
[----:B------:R-:W-:Y:S02]  /*2de0*/  ULEA UR12, UR14, UR19, 0xe ;  /* 0x000000130e0c7291 */ /* 0x000fe4000f8e703f */
[----:B------:R-:W-:Y:S01]  /*2df0*/  ULEA UR14, UR14, UR54, 0x6 ;  /* 0x000000360e0e7291 */ /* 0x000fe2000f8e303f */
[----:B--2---:R-:W-:-:S02]  /*2e00*/  SHF.L.U32 R2, R0, 0x1f, RZ ;  /* 0x0000001f00027819 */ /* 0x004fc400000006ff */
[----:B------:R-:W-:Y:S01]  /*2e10*/  UMOV UR13, UR9 ;  /* 0x00000009000d7c82 */ /* 0x000fe20008000000 */
[----:B------:R2:W-:Y:S01]  /*2e20*/  @UP1 UTMALDG.2D [UR8], [UR16] ;  /* 0x00000008100015b4 */ /* 0x0005e20008008000 */
[----:B------:R3:W-:Y:S06]  /*2e30*/  MEMBAR.ALL.CTA ;  /* 0x0000000000007992 */ /* 0x0007ec0000008000 */
[----:B---3--:R-:W3:Y:S02]  /*2e40*/  FENCE.VIEW.ASYNC.S ;  /* 0x00000000000073c6 */ /* 0x008ee40000000000 */
[----:B---3--:R-:W-:Y:S06]  /*2e50*/  BAR.SYNC.DEFER_BLOCKING 0x0 ;  /* 0x0000000000007b1d */ /* 0x008fec0000010000 */
[----:B------:R2:W-:Y:S02]  /*2e60*/  UTMALDG.2D [UR12], [UR6] ;  /* 0x0000000c060075b4 */ /* 0x0005e40008008000 */
[----:B------:R-:W-:Y:S06]  /*2e70*/  BAR.SYNC.DEFER_BLOCKING 0x0 ;  /* 0x0000000000007b1d */ /* 0x000fec0000010000 */
[----:B------:R-:W3:Y:S02]  /*2e80*/  SYNCS.PHASECHK.TRANS64.TRYWAIT P0, [UR20+0x60000], R2 ;  /* 0x06000002ff0075a7 */ /* 0x000ee40008000154 */
[----:B--23--:R-:W-:Y:S05]  /*2e90*/  @!P0 BRA `(.L_x_48) ;  /* 0x0000002400488947 */ /* 0x00cfea0003800000 */
.L_x_50:
[----:B------:R-:W-:Y:S01]  /*2ea0*/  STL.64 [R1+0x268], R150 ;  /* 0x0002689601007387 */ /* 0x000fe20000100a00 */
[----:B------:R-:W-:Y:S01]  /*2eb0*/  USHF.R.U32.HI UR9, URZ, 0x4, UR19 ;  /* 0x000000043f097899 */ /* 0x000fe20008011613 */
[----:B------:R-:W2:Y:S02]  /*2ec0*/  LDC R2, c[0x0][0x230] ;  /* 0x00008c00ff027b82 */ /* 0x000ea40000000800 */
[----:B------:R-:W-:Y:S04]  /*2ed0*/  STL.64 [R1+0x260], R148 ;  /* 0x0002609401007387 */ /* 0x000fe80000100a00 */
        /* <DEDUP_REMOVED lines=11> */
[----:B------:R3:W-:Y:S04]  /*2f90*/  STL.64 [R1+0x200], R124 ;  /* 0x0002007c01007387 */ /* 0x0007e80000100a00 */
[----:B---3--:R-:W3:Y:S04]  /*2fa0*/  LDL.LU.64 R124, [R1] ;  /* 0x00000000017c7983 */ /* 0x008ee80000300a00 */
[----:B------:R-:W3:Y:S04]  /*2fb0*/  LDL.LU.64 R126, [R1+0x8] ;  /* 0x00000800017e7983 */ /* 0x000ee80000300a00 */
        /* <DEDUP_REMOVED lines=61> */
[----:B------:R-:W3:Y:S01]  /*3390*/  LDL.LU.64 R250, [R1+0x1f8] ;  /* 0x0001f80001fa7983 */ /* 0x000ee20000300a00 */
[----:B------:R-:W-:-:S02]  /*33a0*/  USGXT.U32 UR9, UR9, 0xe ;  /* 0x0000000e0909789a */ /* 0x000fc40008000000 */
[----:B------:R-:W-:Y:S02]  /*33b0*/  USHF.R.U32.HI UR44, URZ, 0x4, UR18 ;  /* 0x000000043f2c7899 */ /* 0x000fe40008011612 */
[----:B------:R-:W-:Y:S02]  /*33c0*/  ULOP3.LUT UR46, UR9, 0x4000000, URZ, 0xfc, !UPT ;  /* 0x04000000092e7892 */ /* 0x000fe4000f8efc3f */
[----:B------:R-:W-:Y:S01]  /*33d0*/  USGXT.U32 UR44, UR44, 0xe ;  /* 0x0000000e2c2c789a */ /* 0x000fe20008000000 */
[----:B------:R-:W-:Y:S01]  /*33e0*/  UMOV UR47, 0x40000040 ;  /* 0x40000040002f7882 */ /* 0x000fe20000000000 */
[----:B------:R-:W-:Y:S01]  /*33f0*/  UMOV UR45, 0x40000040 ;  /* 0x40000040002d7882 */ /* 0x000fe20000000000 */
[----:B------:R-:W-:Y:S02]  /*3400*/  UIADD3 UR42, UP1, UR9, 0x4000080, URZ ;  /* 0x04000080092a7890 */ /* 0x000fe4000ff3e03f */
[----:B------:R-:W-:Y:S01]  /*3410*/  UIADD3 UR40, UP0, UR44, 0x2, URZ ;  /* 0x000000022c287890 */ /* 0x000fe2000ff1e03f */
[----:B------:R-:W-:Y:S01]  /*3420*/  UMOV UR8, URZ ;  /* 0x0000003f00087c82 */ /* 0x000fe20008000000 */
[----:B------:R-:W-:-:S02]  /*3430*/  UMOV UR9, URZ ;  /* 0x0000003f00097c82 */ /* 0x000fc40008000000 */
[----:B------:R-:W-:Y:S02]  /*3440*/  UIADD3.X UR41, UR8, 0x40000040, URZ, UP0, !UPT ;  /* 0x4000004008297890 */ /* 0x000fe400087fe43f */
[----:B------:R-:W-:Y:S02]  /*3450*/  UIADD3.X UR43, UR9, 0x40000040, URZ, UP1, !UPT ;  /* 0x40000040092b7890 */ /* 0x000fe40008ffe43f */
[----:B------:R-:W-:Y:S02]  /*3460*/  UIADD3.64 UR36, UR40, 0x2, URZ ;  /* 0x0000000228247897 */ /* 0x000fe4000fffe03f */
[----:B------:R-:W-:Y:S02]  /*3470*/  UIADD3.64 UR38, UR42, 0x80, URZ ;  /* 0x000000802a267897 */ /* 0x000fe4000fffe03f */
[----:B------:R-:W-:Y:S02]  /*3480*/  UIADD3.64 UR34, UR42, 0x100, URZ ;  /* 0x000001002a227897 */ /* 0x000fe4000fffe03f */
[----:B------:R-:W-:-:S02]  /*3490*/  UIADD3.64 UR32, UR40, 0x4, URZ ;  /* 0x0000000428207897 */ /* 0x000fc4000fffe03f */
[----:B------:R-:W-:Y:S02]  /*34a0*/  UIADD3.64 UR30, UR42, 0x180, URZ ;  /* 0x000001802a1e7897 */ /* 0x000fe4000fffe03f */
[----:B------:R-:W-:Y:S02]  /*34b0*/  UIADD3.64 UR28, UR40, 0x3fe, URZ ;  /* 0x000003fe281c7897 */ /* 0x000fe4000fffe03f */
[----:B------:R-:W-:Y:S02]  /*34c0*/  UIADD3.64 UR26, UR42, 0x200, URZ ;  /* 0x000002002a1a7897 */ /* 0x000fe4000fffe03f */
[----:B------:R-:W-:Y:S02]  /*34d0*/  UIADD3.64 UR24, UR40, 0x400, URZ ;  /* 0x0000040028187897 */ /* 0x000fe4000fffe03f */
[----:B------:R-:W-:Y:S02]  /*34e0*/  UIADD3.64 UR22, UR42, 0x280, URZ ;  /* 0x000002802a167897 */ /* 0x000fe4000fffe03f */
[----:B------:R-:W-:-:S02]  /*34f0*/  UIADD3.64 UR20, UR40, 0x402, URZ ;  /* 0x0000040228147897 */ /* 0x000fc4000fffe03f */
[----:B------:R-:W-:Y:S02]  /*3500*/  UIADD3.64 UR18, UR42, 0x300, URZ ;  /* 0x000003002a127897 */ /* 0x000fe4000fffe03f */
[----:B------:R-:W-:Y:S01]  /*3510*/  UIADD3.64 UR16, UR40, 0x404, URZ ;  /* 0x0000040428107897 */ /* 0x000fe2000fffe03f */
[----:B---3--:R-:W-:-:S06]  /*3520*/  WARPGROUP.ARRIVE ;  /* 0x00000000000079c5 */ /* 0x008fcc0000000000 */
[----:B------:R-:W-:Y:S03]  /*3530*/  HGMMA.64x256x16.F32 R124, gdesc[UR44].tnspB, R124, gsb0 ;  /* 0x43e000002c7c79f0 */ /* 0x000fe6000800087c */
[----:B------:R-:W-:Y:S02]  /*3540*/  WARPGROUP.DEPBAR.LE gsb0, 0x0 ;  /* 0x00008000000079c5 */ /* 0x000fe40000010000 */
[----:B------:R-:W-:-:S15]  /*3550*/  WARPGROUP.ARRIVE ;  /* 0x00000000000079c5 */ /* 0x000fde0000000000 */
[----:B------:R-:W-:-:S08]  /*3560*/  NOP ;  /* 0x0000000000007918 */ /* 0x000fd00000000000 */
        /* <DEDUP_REMOVED lines=26> */
[----:B------:R-:W-:Y:S04]  /*3710*/  STL.64 [R1], R124 ;  /* 0x0000007c01007387 */ /* 0x000fe80000100a00 */
        /* <DEDUP_REMOVED lines=63> */
[----:B---3--:R-:W3:Y:S04]  /*3b10*/  LDL.LU.64 R150, [R1+0x268] ;  /* 0x0002680001967983 */ /* 0x008ee80000300a00 */
        /* <DEDUP_REMOVED lines=13> */
[----:B------:R-:W-:-:S02]  /*3bf0*/  UIADD3.64 UR44, UR40, 0x1fe, URZ ;  /* 0x000001fe282c7897 */ /* 0x000fc4000fffe03f */
[----:B------:R-:W-:Y:S02]  /*3c00*/  UIADD3.64 UR36, UR40, 0x202, URZ ;  /* 0x0000020228247897 */ /* 0x000fe4000fffe03f */
[----:B------:R-:W-:Y:S02]  /*3c10*/  UIADD3.64 UR32, UR40, 0x204, URZ ;  /* 0x0000020428207897 */ /* 0x000fe4000fffe03f */
[----:B------:R-:W-:Y:S02]  /*3c20*/  UIADD3.64 UR28, UR40, 0x5fe, URZ ;  /* 0x000005fe281c7897 */ /* 0x000fe4000fffe03f */
[----:B------:R-:W-:Y:S02]  /*3c30*/  UIADD3.64 UR24, UR40, 0x600, URZ ;  /* 0x0000060028187897 */ /* 0x000fe4000fffe03f */
[----:B------:R-:W-:Y:S02]  /*3c40*/  UIADD3.64 UR20, UR40, 0x602, URZ ;  /* 0x0000060228147897 */ /* 0x000fe4000fffe03f */
[----:B------:R-:W-:-:S02]  /*3c50*/  UIADD3.64 UR16, UR40, 0x604, URZ ;  /* 0x0000060428107897 */ /* 0x000fc4000fffe03f */
[----:B------:R-:W-:Y:S02]  /*3c60*/  UIADD3 UR15, UR15, 0x80, URZ ;  /* 0x000000800f0f7890 */ /* 0x000fe4000fffe03f */
[----:B------:R-:W-:-:S04]  /*3c70*/  UIADD3 UR52, UR52, 0x1, URZ ;  /* 0x0000000134347890 */ /* 0x000fc8000fffe03f */
[----:B--2---:R-:W-:Y:S01]  /*3c80*/  ISETP.LE.AND P0, PT, R2, UR15, PT ;  /* 0x0000000f02007c0c */ /* 0x004fe2000bf03270 */
[----:B------:R-:W-:-:S04]  /*3c90*/  UISETP.NE.U32.AND UP0, UPT, UR52, 0x4, UPT ;  /* 0x000000043400788c */ /* 0x000fc8000bf05070 */
[----:B------:R-:W-:Y:S02]  /*3ca0*/  USEL UR8, URZ, 0x1, UP0 ;  /* 0x000000013f087887 */ /* 0x000fe40008000000 */
[----:B------:R-:W-:-:S04]  /*3cb0*/  USEL UR52, UR52, URZ, UP0 ;  /* 0x0000003f34347287 */ /* 0x000fc80008000000 */
[----:B------:R-:W-:Y:S01]  /*3cc0*/  LOP3.LUT R0, R0, UR8, RZ, 0x3c, !PT ;  /* 0x0000000800007c12 */ /* 0x000fe2000f8e3cff */
[----:B---3--:R-:W-:-:S06]  /*3cd0*/  WARPGROUP.ARRIVE ;  /* 0x00000000000079c5 */ /* 0x008fcc0000000000 */
[----:B------:R-:W-:Y:S01]  /*3ce0*/  HGMMA.64x256x16.F32 R24, gdesc[UR44].tnspB, R24, gsb0 ;  /* 0x43e000002c1879f0 */ /* 0x000fe20008000818 */
[----:B------:R-:W-:Y:S01]  /*3cf0*/  UIADD3.64 UR44, UR40, 0x200, URZ ;  /* 0x00000200282c7897 */ /* 0x000fe2000fffe03f */
[----:B------:R-:W-:Y:S01]  /*3d00*/  UMOV UR46, UR42 ;  /* 0x0000002a002e7c82 */ /* 0x000fe20008000000 */
[----:B------:R-:W-:Y:S01]  /*3d10*/  UMOV UR47, UR43 ;  /* 0x0000002b002f7c82 */ /* 0x000fe20008000000 */
[----:B------:R-:W-:Y:S02]  /*3d20*/  WARPGROUP.DEPBAR.LE gsb0, 0x0 ;  /* 0x00008000000079c5 */ /* 0x000fe40000010000 */
[----:B------:R-:W-:-:S15]  /*3d30*/  WARPGROUP.ARRIVE ;  /* 0x00000000000079c5 */ /* 0x000fde0000000000 */
[----:B------:R-:W-:-:S07]  /*3d40*/  NOP ;  /* 0x0000000000007918 */ /* 0x000fce0000000000 */
        /* <DEDUP_REMOVED lines=26> */
[----:B-1----:R-:W-:Y:S05]  /*3ef0*/  @!P0 BRA `(.L_x_49) ;  /* 0xffffffec006c8947 */ /* 0x002fea000383ffff */
.L_x_47:
[----:B------:R5:W-:Y:S04]  /*3f00*/  STL [R1+0x20c], R148 ;  /* 0x00020c9401007387 */ /* 0x000be80000100800 */
[----:B------:R-:W3:Y:S01]  /*3f10*/  LDL.LU R8, [R1] ;  /* 0x0000000001087983 */ /* 0x000ee20000300800 */
[----:B--2---:R-:W-:Y:S06]  /*3f20*/  BAR.SYNC.DEFER_BLOCKING 0x0 ;  /* 0x0000000000007b1d */ /* 0x004fec0000010000 */
[----:B-----5:R-:W2:Y:S04]  /*3f30*/  LDL.LU R148, [R1+0x4] ;  /* 0x0000040001947983 */ /* 0x020ea80000300800 */
[----:B------:R5:W-:Y:S04]  /*3f40*/  STL [R1+0x208], R149 ;  /* 0x0002089501007387 */ /* 0x000be80000100800 */
[----:B-----5:R-:W5:Y:S01]  /*3f50*/  LDL.LU R149, [R1+0xc] ;  /* 0x00000c0001957983 */ /* 0x020f620000300800 */
[----:B------:R-:W4:Y:S03]  /*3f60*/  @!P1 SYNCS.CCTL.IV [UR55+0x60000] ;  /* 0x06000000ff0099b1 */ /* 0x000f260008000037 */
[----:B------:R-:W5:Y:S04]  /*3f70*/  LDL.LU R9, [R1+0x8] ;  /* 0x0000080001097983 */ /* 0x000f680000300800 */
[----:B------:R1:W-:Y:S01]  /*3f80*/  STL [R1+0x204], R150 ;  /* 0x0002049601007387 */ /* 0x0003e20000100800 */
[----:B----4-:R-:W-:Y:S06]  /*3f90*/  BAR.SYNC.DEFER_BLOCKING 0x0 ;  /* 0x0000000000007b1d */ /* 0x010fec0000010000 */
[----:B-1----:R-:W4:Y:S04]  /*3fa0*/  LDL.LU R150, [R1+0x14] ;  /* 0x0000140001967983 */ /* 0x002f280000300800 */
[----:B------:R-:W4:Y:S04]  /*3fb0*/  LDL.LU R10, [R1+0x10] ;  /* 0x00001000010a7983 */ /* 0x000f280000300800 */
[----:B------:R1:W-:Y:S01]  /*3fc0*/  STL [R1+0x200], R151 ;  /* 0x0002009701007387 */ /* 0x0003e20000100800 */
[----:B------:R-:W1:Y:S02]  /*3fd0*/  @!P1 SYNCS.CCTL.IV [UR55+0x60008] ;  /* 0x06000800ff0099b1 */ /* 0x000e640008000037 */
[----:B-1----:R-:W-:Y:S06]  /*3fe0*/  BAR.SYNC.DEFER_BLOCKING 0x0 ;  /* 0x0000000000007b1d */ /* 0x002fec0000010000 */
[----:B------:R-:W4:Y:S04]  /*3ff0*/  LDL.LU R151, [R1+0x1c] ;  /* 0x00001c0001977983 */ /* 0x000f280000300800 */
[----:B------:R-:W4:Y:S04]  /*4000*/  LDL.LU R11, [R1+0x18] ;  /* 0x00001800010b7983 */ /* 0x000f280000300800 */
[----:B------:R-:W4:Y:S04]  /*4010*/  LDL.LU R16, [R1+0x24] ;  /* 0x0000240001107983 */ /* 0x000f280000300800 */
[----:B------:R-:W4:Y:S04]  /*4020*/  LDL.LU R4, [R1+0x20] ;  /* 0x0000200001047983 */ /* 0x000f280000300800 */
[----:B------:R-:W4:Y:S01]  /*4030*/  LDL.LU R3, [R1+0x2c] ;  /* 0x00002c0001037983 */ /* 0x000f220000300800 */
[----:B------:R-:W1:Y:S03]  /*4040*/  @!P1 SYNCS.CCTL.IV [UR55+0x60010] ;  /* 0x06001000ff0099b1 */ /* 0x000e660008000037 */
[----:B------:R-:W4:Y:S04]  /*4050*/  LDL.LU R5, [R1+0x28] ;  /* 0x0000280001057983 */ /* 0x000f280000300800 */
        /* <DEDUP_REMOVED lines=115> */
[----:B---3--:R-:W3:Y:S01]  /*4790*/  LDL.LU R2, [R1+0x1f8] ;  /* 0x0001f80001027983 */ /* 0x008ee20000300800 */
[----:B--2---:R-:W-:-:S02]  /*47a0*/  F2FP.F16.F32.PACK_AB R8, R148, R8 ;  /* 0x000000089408723e */ /* 0x004fc400000000ff */
[----:B-----5:R-:W-:Y:S01]  /*47b0*/  F2FP.F16.F32.PACK_AB R9, R149, R9 ;  /* 0x000000099509723e */ /* 0x020fe200000000ff */
[----:B------:R-:W2:Y:S01]  /*47c0*/  LDL.LU R148, [R1+0x20c] ;  /* 0x00020c0001947983 */ /* 0x000ea20000300800 */
[----:B----4-:R-:W-:Y:S02]  /*47d0*/  F2FP.F16.F32.PACK_AB R10, R150, R10 ;  /* 0x0000000a960a723e */ /* 0x010fe400000000ff */
[----:B------:R-:W-:Y:S01]  /*47e0*/  F2FP.F16.F32.PACK_AB R11, R151, R11 ;  /* 0x0000000b970b723e */ /* 0x000fe200000000ff */
[----:B------:R-:W2:Y:S04]  /*47f0*/  LDL.LU R149, [R1+0x208] ;  /* 0x0002080001957983 */ /* 0x000ea80000300800 */
[----:B------:R-:W4:Y:S04]  /*4800*/  LDL.LU R150, [R1+0x204] ;  /* 0x0002040001967983 */ /* 0x000f280000300800 */
[----:B------:R-:W4:Y:S01]  /*4810*/  LDL.LU R151, [R1+0x200] ;  /* 0x0002000001977983 */ /* 0x000f220000300800 */
[----:B------:R-:W-:Y:S01]  /*4820*/  F2FP.F16.F32.PACK_AB R4, R16, R4 ;  /* 0x000000041004723e */ /* 0x000fe200000000ff */
[----:B------:R-:W-:Y:S01]  /*4830*/  ULOP3.LUT UR53, UR53, 0x3, URZ, 0xc0, !UPT ;  /* 0x0000000335357892 */ /* 0x000fe2000f8ec03f */
[----:B------:R-:W-:Y:S01]  /*4840*/  F2FP.F16.F32.PACK_AB R6, R0, R6 ;  /* 0x000000060006723e */ /* 0x000fe200000000ff */
[----:B------:R-:W5:Y:S01]  /*4850*/  S2R R16, SR_TID.X ;  /* 0x0000000000107919 */ /* 0x000f620000002100 */
[----:B------:R-:W-:Y:S01]  /*4860*/  F2FP.F16.F32.PACK_AB R5, R3, R5 ;  /* 0x000000050305723e */ /* 0x000fe200000000ff */
[----:B------:R-:W-:Y:S01]  /*4870*/  ULEA UR52, UR53, UR55, 0xe ;  /* 0x0000003735347291 */ /* 0x000fe2000f8e703f */
[----:B------:R-:W-:Y:S01]  /*4880*/  F2FP.F16.F32.PACK_AB R152, R243, R152 ;  /* 0x00000098f398723e */ /* 0x000fe200000000ff */
[----:B-1----:R-:W-:Y:S01]  /*4890*/  BAR.SYNC.DEFER_BLOCKING 0x0 ;  /* 0x0000000000007b1d */ /* 0x002fe20000010000 */
[----:B------:R-:W-:Y:S01]  /*48a0*/  F2FP.F16.F32.PACK_AB R153, R242, R153 ;  /* 0x00000099f299723e */ /* 0x000fe200000000ff */
[----:B------:R-:W-:Y:S01]  /*48b0*/  ULEA UR53, UR53, UR54, 0x6 ;  /* 0x0000003635357291 */ /* 0x000fe2000f8e303f */
[----:B------:R-:W-:-:S02]  /*48c0*/  F2FP.F16.F32.PACK_AB R154, R241, R154 ;  /* 0x0000009af19a723e */ /* 0x000fc400000000ff */
[----:B------:R-:W-:Y:S02]  /*48d0*/  ELECT P0, URZ, PT ;  /* 0x00000000003f782f */ /* 0x000fe40003800000 */
[----:B------:R-:W-:Y:S01]  /*48e0*/  F2FP.F16.F32.PACK_AB R155, R240, R155 ;  /* 0x0000009bf09b723e */ /* 0x000fe200000000ff */
[----:B------:R-:W-:Y:S01]  /*48f0*/  UMOV UR54, UR11 ;  /* 0x0000000b00367c82 */ /* 0x000fe20008000000 */
[----:B------:R-:W-:Y:S02]  /*4900*/  F2FP.F16.F32.PACK_AB R24, R25, R24 ;  /* 0x000000181918723e */ /* 0x000fe400000000ff */
[----:B------:R-:W-:Y:S02]  /*4910*/  F2FP.F16.F32.PACK_AB R25, R27, R26 ;  /* 0x0000001a1b19723e */ /* 0x000fe400000000ff */
[----:B------:R-:W-:Y:S02]  /*4920*/  F2FP.F16.F32.PACK_AB R56, R57, R56 ;  /* 0x000000383938723e */ /* 0x000fe400000000ff */
[----:B------:R-:W-:-:S02]  /*4930*/  F2FP.F16.F32.PACK_AB R26, R29, R28 ;  /* 0x0000001c1d1a723e */ /* 0x000fc400000000ff */
[----:B------:R-:W-:Y:S02]  /*4940*/  F2FP.F16.F32.PACK_AB R27, R31, R30 ;  /* 0x0000001e1f1b723e */ /* 0x000fe400000000ff */
[----:B------:R-:W-:Y:S02]  /*4950*/  F2FP.F16.F32.PACK_AB R57, R59, R58 ;  /* 0x0000003a3b39723e */ /* 0x000fe400000000ff */
[----:B------:R-:W-:Y:S02]  /*4960*/  F2FP.F16.F32.PACK_AB R88, R89, R88 ;  /* 0x000000585958723e */ /* 0x000fe400000000ff */
[----:B------:R-:W-:Y:S02]  /*4970*/  F2FP.F16.F32.PACK_AB R58, R61, R60 ;  /* 0x0000003c3d3a723e */ /* 0x000fe400000000ff */
[----:B------:R-:W-:Y:S01]  /*4980*/  F2FP.F16.F32.PACK_AB R59, R63, R62 ;  /* 0x0000003e3f3b723e */ /* 0x000fe200000000ff */
[----:B------:R-:W1:Y:S01]  /*4990*/  @!P1 SYNCS.CCTL.IV [UR55+0x60018] ;  /* 0x06001800ff0099b1 */ /* 0x000e620008000037 */
[----:B------:R-:W-:-:S02]  /*49a0*/  F2FP.F16.F32.PACK_AB R89, R91, R90 ;  /* 0x0000005a5b59723e */ /* 0x000fc400000000ff */
[----:B------:R-:W-:Y:S01]  /*49b0*/  F2FP.F16.F32.PACK_AB R120, R121, R120 ;  /* 0x000000787978723e */ /* 0x000fe200000000ff */
[C---:B-----5:R-:W-:Y:S01]  /*49c0*/  IMAD.SHL.U32 R0, R16.reuse, 0x80, RZ ;  /* 0x0000008010007824 */ /* 0x060fe200078e00ff */
[----:B------:R-:W-:Y:S01]  /*49d0*/  F2FP.F16.F32.PACK_AB R168, R227, R168 ;  /* 0x000000a8e3a8723e */ /* 0x000fe200000000ff */
[----:B------:R-:W-:Y:S01]  /*49e0*/  IMAD.SHL.U32 R3, R16, 0x10, RZ ;  /* 0x0000001010037824 */ /* 0x000fe200078e00ff */
[----:B------:R-:W-:Y:S02]  /*49f0*/  F2FP.F16.F32.PACK_AB R90, R93, R92 ;  /* 0x0000005c5d5a723e */ /* 0x000fe400000000ff */
[----:B------:R-:W-:Y:S02]  /*4a00*/  LOP3.LUT R0, R0, 0x780, RZ, 0xc0, !PT ;  /* 0x0000078000007812 */ /* 0x000fe400078ec0ff */
[----:B------:R-:W-:Y:S02]  /*4a10*/  F2FP.F16.F32.PACK_AB R91, R95, R94 ;  /* 0x0000005e5f5b723e */ /* 0x000fe400000000ff */
[----:B------:R-:W-:-:S02]  /*4a20*/  LOP3.LUT R3, R0, 0x70, R3, 0xf8, !PT ;  /* 0x0000007000037812 */ /* 0x000fc400078ef803 */
[----:B------:R-:W-:Y:S02]  /*4a30*/  F2FP.F16.F32.PACK_AB R169, R226, R169 ;  /* 0x000000a9e2a9723e */ /* 0x000fe400000000ff */
[----:B------:R-:W-:Y:S01]  /*4a40*/  LOP3.LUT R3, R3, 0x10, R16, 0x78, !PT ;  /* 0x0000001003037812 */ /* 0x000fe200078e7810 */
[----:B------:R-:W-:Y:S01]  /*4a50*/  IMAD.SHL.U32 R16, R16, 0x40, RZ ;  /* 0x0000004010107824 */ /* 0x000fe200078e00ff */
[----:B------:R-:W-:Y:S02]  /*4a60*/  F2FP.F16.F32.PACK_AB R121, R123, R122 ;  /* 0x0000007a7b79723e */ /* 0x000fe400000000ff */
[----:B------:R-:W-:Y:S02]  /*4a70*/  F2FP.F16.F32.PACK_AB R170, R225, R170 ;  /* 0x000000aae1aa723e */ /* 0x000fe400000000ff */
[----:B------:R-:W-:Y:S02]  /*4a80*/  LOP3.LUT R3, R3, 0x1800, R16, 0xf8, !PT ;  /* 0x0000180003037812 */ /* 0x000fe400078ef810 */
[----:B------:R-:W-:-:S02]  /*4a90*/  F2FP.F16.F32.PACK_AB R122, R125, R124 ;  /* 0x0000007c7d7a723e */ /* 0x000fc400000000ff */
[----:B------:R-:W-:Y:S01]  /*4aa0*/  F2FP.F16.F32.PACK_AB R123, R127, R126 ;  /* 0x0000007e7f7b723e */ /* 0x000fe200000000ff */
[----:B------:R-:W-:Y:S01]  /*4ab0*/  VIADD R0, R3, UR55 ;  /* 0x0000003703007c36 */ /* 0x000fe20008000000 */
[----:B------:R-:W-:Y:S02]  /*4ac0*/  F2FP.F16.F32.PACK_AB R171, R224, R171 ;  /* 0x000000abe0ab723e */ /* 0x000fe400000000ff */
[----:B------:R-:W-:Y:S02]  /*4ad0*/  F2FP.F16.F32.PACK_AB R7, R252, R7 ;  /* 0x00000007fc07723e */ /* 0x000fe400000000ff */
[----:B-1----:R1:W-:Y:S01]  /*4ae0*/  STSM.16.M88.4 [R0], R8 ;  /* 0x0000000800007844 */ /* 0x0023e20000000200 */
[----:B------:R-:W-:Y:S02]  /*4af0*/  F2FP.F16.F32.PACK_AB R156, R239, R156 ;  /* 0x0000009cef9c723e */ /* 0x000fe400000000ff */
[----:B------:R-:W-:Y:S01]  /*4b00*/  F2FP.F16.F32.PACK_AB R157, R238, R157 ;  /* 0x0000009dee9d723e */ /* 0x000fe200000000ff */
[----:B------:R-:W-:Y:S01]  /*4b10*/  STSM.16.M88.4 [R0+0x4000], R152 ;  /* 0x0040009800007844 */ /* 0x000fe20000000200 */
[----:B------:R-:W-:-:S02]  /*4b20*/  F2FP.F16.F32.PACK_AB R158, R237, R158 ;  /* 0x0000009eed9e723e */ /* 0x000fc400000000ff */
[----:B------:R-:W-:Y:S01]  /*4b30*/  F2FP.F16.F32.PACK_AB R159, R236, R159 ;  /* 0x0000009fec9f723e */ /* 0x000fe200000000ff */
[----:B------:R-:W-:Y:S01]  /*4b40*/  STSM.16.M88.4 [R0+0x8000], R168 ;  /* 0x008000a800007844 */ /* 0x000fe20000000200 */
[----:B------:R-:W-:Y:S02]  /*4b50*/  F2FP.F16.F32.PACK_AB R172, R223, R172 ;  /* 0x000000acdfac723e */ /* 0x000fe400000000ff */
[----:B------:R-:W-:Y:S02]  /*4b60*/  F2FP.F16.F32.PACK_AB R173, R222, R173 ;  /* 0x000000addead723e */ /* 0x000fe400000000ff */
[----:B------:R-:W-:Y:S02]  /*4b70*/  F2FP.F16.F32.PACK_AB R32, R33, R32 ;  /* 0x000000202120723e */ /* 0x000fe400000000ff */
[----:B------:R-:W-:Y:S02]  /*4b80*/  F2FP.F16.F32.PACK_AB R33, R35, R34 ;  /* 0x000000222321723e */ /* 0x000fe400000000ff */
[----:B------:R-:W-:-:S02]  /*4b90*/  F2FP.F16.F32.PACK_AB R64, R65, R64 ;  /* 0x000000404140723e */ /* 0x000fc400000000ff */
[----:B------:R-:W-:Y:S02]  /*4ba0*/  F2FP.F16.F32.PACK_AB R174, R221, R174 ;  /* 0x000000aeddae723e */ /* 0x000fe400000000ff */
[----:B-1----:R-:W-:Y:S02]  /*4bb0*/  LOP3.LUT R8, R3, 0x40, RZ, 0x3c, !PT ;  /* 0x0000004003087812 */ /* 0x002fe400078e3cff */
[----:B------:R-:W-:Y:S02]  /*4bc0*/  F2FP.F16.F32.PACK_AB R34, R37, R36 ;  /* 0x000000242522723e */ /* 0x000fe400000000ff */
[----:B------:R-:W-:Y:S01]  /*4bd0*/  F2FP.F16.F32.PACK_AB R35, R39, R38 ;  /* 0x000000262723723e */ /* 0x000fe200000000ff */
[----:B------:R-:W-:Y:S01]  /*4be0*/  VIADD R8, R8, UR55 ;  /* 0x0000003708087c36 */ /* 0x000fe20008000000 */
[----:B------:R-:W-:Y:S02]  /*4bf0*/  F2FP.F16.F32.PACK_AB R175, R220, R175 ;  /* 0x000000afdcaf723e */ /* 0x000fe400000000ff */
[----:B------:R-:W-:-:S02]  /*4c00*/  F2FP.F16.F32.PACK_AB R65, R67, R66 ;  /* 0x000000424341723e */ /* 0x000fc400000000ff */
[----:B------:R-:W-:Y:S02]  /*4c10*/  F2FP.F16.F32.PACK_AB R96, R97, R96 ;  /* 0x000000606160723e */ /* 0x000fe400000000ff */
[----:B------:R-:W-:Y:S02]  /*4c20*/  F2FP.F16.F32.PACK_AB R66, R69, R68 ;  /* 0x000000444542723e */ /* 0x000fe400000000ff */
        /* <DEDUP_REMOVED lines=46> */
[----:B------:R-:W-:Y:S01]  /*4f10*/  F2FP.F16.F32.PACK_AB R166, R229, R166 ;  /* 0x000000a6e5a6723e */ /* 0x000fe200000000ff */
[----:B------:R-:W-:Y:S01]  /*4f20*/  STSM.16.M88.4 [R0+0xc000], R184 ;  /* 0x00c000b800007844 */ /* 0x000fe20000000200 */
[----:B------:R-:W-:Y:S02]  /*4f30*/  F2FP.F16.F32.PACK_AB R167, R228, R167 ;  /* 0x000000a7e4a7723e */ /* 0x000fe400000000ff */
[----:B------:R-:W-:Y:S01]  /*4f40*/  F2FP.F16.F32.PACK_AB R188, R207, R188 ;  /* 0x000000bccfbc723e */ /* 0x000fe200000000ff */
[----:B------:R-:W-:Y:S01]  /*4f50*/  STSM.16.M88.4 [R0+0x2000], R24 ;  /* 0x0020001800007844 */ /* 0x000fe20000000200 */
[----:B------:R-:W-:Y:S02]  /*4f60*/  F2FP.F16.F32.PACK_AB R180, R215, R180 ;  /* 0x000000b4d7b4723e */ /* 0x000fe400000000ff */
[----:B------:R-:W-:Y:S01]  /*4f70*/  F2FP.F16.F32.PACK_AB R181, R214, R181 ;  /* 0x000000b5d6b5723e */ /* 0x000fe200000000ff */
[----:B------:R-:W-:Y:S01]  /*4f80*/  STSM.16.M88.4 [R0+0x6000], R56 ;  /* 0x0060003800007844 */ /* 0x000fe20000000200 */
[----:B------:R-:W-:-:S02]  /*4f90*/  F2FP.F16.F32.PACK_AB R182, R213, R182 ;  /* 0x000000b6d5b6723e */ /* 0x000fc400000000ff */
[----:B------:R-:W-:Y:S01]  /*4fa0*/  F2FP.F16.F32.PACK_AB R189, R206, R189 ;  /* 0x000000bdcebd723e */ /* 0x000fe200000000ff */
[----:B------:R-:W-:Y:S01]  /*4fb0*/  STSM.16.M88.4 [R0+0xa000], R88 ;  /* 0x00a0005800007844 */ /* 0x000fe20000000200 */
[----:B------:R-:W-:Y:S02]  /*4fc0*/  F2FP.F16.F32.PACK_AB R183, R212, R183 ;  /* 0x000000b7d4b7723e */ /* 0x000fe400000000ff */
[----:B------:R-:W-:Y:S01]  /*4fd0*/  F2FP.F16.F32.PACK_AB R48, R49, R48 ;  /* 0x000000303130723e */ /* 0x000fe200000000ff */
[----:B------:R-:W-:Y:S01]  /*4fe0*/  STSM.16.M88.4 [R0+0xe000], R120 ;  /* 0x00e0007800007844 */ /* 0x000fe20000000200 */
        /* <DEDUP_REMOVED lines=22> */
[----:B---3--:R-:W-:Y:S02]  /*5150*/  F2FP.F16.F32.PACK_AB R199, R17, R2 ;  /* 0x0000000211c7723e */ /* 0x008fe400000000ff */
[C---:B------:R-:W-:Y:S02]  /*5160*/  LOP3.LUT R2, R3.reuse, 0x20, RZ, 0x3c, !PT ;  /* 0x0000002003027812 */ /* 0x040fe400078e3cff */
[----:B------:R-:W-:-:S03]  /*5170*/  LOP3.LUT R3, R3, 0x60, RZ, 0x3c, !PT ;  /* 0x0000006003037812 */ /* 0x000fc600078e3cff */
[----:B------:R-:W-:Y:S01]  /*5180*/  VIADD R2, R2, UR55 ;  /* 0x0000003702027c36 */ /* 0x000fe20008000000 */
[----:B--2---:R-:W-:Y:S01]  /*5190*/  F2FP.F16.F32.PACK_AB R146, R149, R148 ;  /* 0x000000949592723e */ /* 0x004fe200000000ff */
[----:B------:R-:W-:-:S03]  /*51a0*/  VIADD R3, R3, UR55 ;  /* 0x0000003703037c36 */ /* 0x000fc60008000000 */
[----:B------:R-:W-:Y:S04]  /*51b0*/  STSM.16.M88.4 [R2], R4 ;  /* 0x0000000402007844 */ /* 0x000fe80000000200 */
[----:B------:R-:W-:Y:S01]  /*51c0*/  STSM.16.M88.4 [R2+0x4000], R156 ;  /* 0x0040009c02007844 */ /* 0x000fe20000000200 */
[----:B----4-:R-:W-:-:S03]  /*51d0*/  F2FP.F16.F32.PACK_AB R147, R151, R150 ;  /* 0x000000969793723e */ /* 0x010fc600000000ff */
[----:B------:R-:W-:Y:S04]  /*51e0*/  STSM.16.M88.4 [R2+0x8000], R172 ;  /* 0x008000ac02007844 */ /* 0x000fe80000000200 */
[----:B------:R-:W-:Y:S04]  /*51f0*/  STSM.16.M88.4 [R2+0xc000], R188 ;  /* 0x00c000bc02007844 */ /* 0x000fe80000000200 */
[----:B------:R-:W-:Y:S04]  /*5200*/  STSM.16.M88.4 [R2+0x2000], R32 ;  /* 0x0020002002007844 */ /* 0x000fe80000000200 */
[----:B------:R-:W-:Y:S04]  /*5210*/  STSM.16.M88.4 [R2+0x6000], R64 ;  /* 0x0060004002007844 */ /* 0x000fe80000000200 */
[----:B------:R-:W-:Y:S04]  /*5220*/  STSM.16.M88.4 [R2+0xa000], R96 ;  /* 0x00a0006002007844 */ /* 0x000fe80000000200 */
[----:B------:R-:W-:Y:S04]  /*5230*/  STSM.16.M88.4 [R2+0xe000], R128 ;  /* 0x00e0008002007844 */ /* 0x000fe80000000200 */
[----:B------:R-:W-:Y:S04]  /*5240*/  STSM.16.M88.4 [R8], R12 ;  /* 0x0000000c08007844 */ /* 0x000fe80000000200 */
[----:B------:R-:W-:Y:S04]  /*5250*/  STSM.16.M88.4 [R8+0x4000], R160 ;  /* 0x004000a008007844 */ /* 0x000fe80000000200 */
        /* <DEDUP_REMOVED lines=13> */
[----:B------:R-:W-:Y:S01]  /*5330*/  STSM.16.M88.4 [R3+0xe000], R144 ;  /* 0x00e0009003007844 */ /* 0x000fe20000000200 */
[----:B------:R1:W-:Y:S06]  /*5340*/  MEMBAR.ALL.CTA ;  /* 0x0000000000007992 */ /* 0x0003ec0000008000 */
[----:B-1----:R-:W1:Y:S02]  /*5350*/  FENCE.VIEW.ASYNC.S ;  /* 0x00000000000073c6 */ /* 0x002e640000000000 */
[----:B-1----:R-:W-:Y:S06]  /*5360*/  BAR.SYNC.DEFER_BLOCKING 0x0 ;  /* 0x0000000000007b1d */ /* 0x002fec0000010000 */
[----:B------:R1:W-:Y:S01]  /*5370*/  UTMASTG.2D [UR52], [UR48] ;  /* 0x00000034300073b5 */ /* 0x0003e20008008000 */
[----:B------:R0:W-:Y:S01]  /*5380*/  UTMACMDFLUSH ;  /* 0x00000000000079b7 */ /* 0x0001e20000000000 */
[----:B------:R-:W-:-:S04]  /*5390*/  DEPBAR.LE SB0, 0x0 ;  /* 0x000080000000791a */ /* 0x000fc80000000000 */
[----:B------:R-:W-:Y:S06]  /*53a0*/  BAR.SYNC.DEFER_BLOCKING 0x0 ;  /* 0x0000000000007b1d */ /* 0x000fec0000010000 */
[----:B-1----:R-:W-:Y:S05]  /*53b0*/  EXIT ;  /* 0x000000000000794d */ /* 0x002fea0003800000 */
.L_x_48:
[----:B------:R-:W2:Y:S02]  /*53c0*/  SYNCS.PHASECHK.TRANS64.TRYWAIT P0, [UR20+0x60000], R2 ;  /* 0x06000002ff0075a7 */ /* 0x000ea40008000154 */
[----:B--2---:R-:W-:Y:S05]  /*53d0*/  @!P0 BRA `(.L_x_48) ;  /* 0xfffffffc00f88947 */ /* 0x004fea000383ffff */
[----:B------:R-:W-:Y:S05]  /*53e0*/  BRA `(.L_x_50) ;  /* 0xffffffd800ac7947 */ /* 0x000fea000383ffff */
.L_x_51:
[----:B------:R-:W-:-:S00]  /*53f0*/  BRA `(.L_x_51) ;  /* 0xfffffffc00fc7947 */ /* 0x000fc0000383ffff */
[----:B------:R-:W-:-:S00]  /*5400*/  NOP ;  /* 0x0000000000007918 */ /* 0x000fc00000000000 */
[----:B------:R-:W-:-:S00]  /*5410*/  NOP ;  /* 0x0000000000007918 */ /* 0x000fc00000000000 */
[----:B------:R-:W-:-:S00]  /*5420*/  NOP ;  /* 0x0000000000007918 */ /* 0x000fc00000000000 */
[----:B------:R-:W-:-:S00]  /*5430*/  NOP ;  /* 0x0000000000007918 */ /* 0x000fc00000000000 */
[----:B------:R-:W-:-:S00]  /*5440*/  NOP ;  /* 0x0000000000007918 */ /* 0x000fc00000000000 */
[----:B------:R-:W-:-:S00]  /*5450*/  NOP ;  /* 0x0000000000007918 */ /* 0x000fc00000000000 */
[----:B------:R-:W-:-:S00]  /*5460*/  NOP ;  /* 0x0000000000007918 */ /* 0x000fc00000000000 */
[----:B------:R-:W-:-:S00]  /*5470*/  NOP ;  /* 0x0000000000007918 */ /* 0x000fc00000000000 */
.L_x_52:


//--------------------- .nv.shared.gluon_wgmma    --------------------------
	.section	.nv.shared.gluon_wgmma,"aw",@nobits
	.sectionflags	@""
	.align	16
	.zero		1024


//--------------------- .nv.shared.reserved.0     --------------------------
	.section	.nv.shared.reserved.0,"aw",@nobits
	.weak		__nv_reservedSMEM_offset_0_alias
	.size		__nv_reservedSMEM_offset_0_alias, 0, 0
	.other		__nv_reservedSMEM_offset_0_alias,@"STO_CUDA_RESERVED_SHARED STV_DEFAULT"
__nv_reservedSMEM_offset_0_alias:
	.zero		0


//--------------------- .nv.constant0.gluon_wgmma --------------------------
	.section	.nv.constant0.gluon_wgmma,"a",@progbits
	.sectionflags	@""
	.align	4
.nv.constant0.gluon_wgmma:
	.zero		608


//--------------------- SYMBOLS --------------------------

	.type		.nv.reservedSmem.offset0,@object
	.size		.nv.reservedSmem.offset0,0x4
